//
// Generated by NVIDIA NVVM Compiler
//
// Compiler Build ID: CL-36424714
// Cuda compilation tools, release 13.0, V13.0.88
// Based on NVVM 20.0.0
//

.version 9.0
.target sm_100
.address_size 64

	// .globl	_Z19BlueBoxAdjustKerneliiffffffffffPKfPf

.visible .entry _Z19BlueBoxAdjustKerneliiffffffffffPKfPf(
	.param .u32 _Z19BlueBoxAdjustKerneliiffffffffffPKfPf_param_0,
	.param .u32 _Z19BlueBoxAdjustKerneliiffffffffffPKfPf_param_1,
	.param .f32 _Z19BlueBoxAdjustKerneliiffffffffffPKfPf_param_2,
	.param .f32 _Z19BlueBoxAdjustKerneliiffffffffffPKfPf_param_3,
	.param .f32 _Z19BlueBoxAdjustKerneliiffffffffffPKfPf_param_4,
	.param .f32 _Z19BlueBoxAdjustKerneliiffffffffffPKfPf_param_5,
	.param .f32 _Z19BlueBoxAdjustKerneliiffffffffffPKfPf_param_6,
	.param .f32 _Z19BlueBoxAdjustKerneliiffffffffffPKfPf_param_7,
	.param .f32 _Z19BlueBoxAdjustKerneliiffffffffffPKfPf_param_8,
	.param .f32 _Z19BlueBoxAdjustKerneliiffffffffffPKfPf_param_9,
	.param .f32 _Z19BlueBoxAdjustKerneliiffffffffffPKfPf_param_10,
	.param .f32 _Z19BlueBoxAdjustKerneliiffffffffffPKfPf_param_11,
	.param .u64 .ptr .align 1 _Z19BlueBoxAdjustKerneliiffffffffffPKfPf_param_12,
	.param .u64 .ptr .align 1 _Z19BlueBoxAdjustKerneliiffffffffffPKfPf_param_13
)
{
	.reg .pred 	%p<56>;
	.reg .b32 	%r<43>;
	.reg .b32 	%f<204>;
	.reg .b64 	%rd<9>;

	ld.param.u32 	%r4, [_Z19BlueBoxAdjustKerneliiffffffffffPKfPf_param_0];
	ld.param.u32 	%r5, [_Z19BlueBoxAdjustKerneliiffffffffffPKfPf_param_1];
	ld.param.f32 	%f30, [_Z19BlueBoxAdjustKerneliiffffffffffPKfPf_param_2];
	ld.param.f32 	%f31, [_Z19BlueBoxAdjustKerneliiffffffffffPKfPf_param_3];
	ld.param.f32 	%f32, [_Z19BlueBoxAdjustKerneliiffffffffffPKfPf_param_4];
	ld.param.f32 	%f33, [_Z19BlueBoxAdjustKerneliiffffffffffPKfPf_param_5];
	ld.param.f32 	%f34, [_Z19BlueBoxAdjustKerneliiffffffffffPKfPf_param_6];
	ld.param.f32 	%f35, [_Z19BlueBoxAdjustKerneliiffffffffffPKfPf_param_7];
	ld.param.f32 	%f36, [_Z19BlueBoxAdjustKerneliiffffffffffPKfPf_param_8];
	ld.param.f32 	%f37, [_Z19BlueBoxAdjustKerneliiffffffffffPKfPf_param_9];
	ld.param.f32 	%f38, [_Z19BlueBoxAdjustKerneliiffffffffffPKfPf_param_10];
	ld.param.f32 	%f39, [_Z19BlueBoxAdjustKerneliiffffffffffPKfPf_param_11];
	ld.param.u64 	%rd3, [_Z19BlueBoxAdjustKerneliiffffffffffPKfPf_param_12];
	ld.param.u64 	%rd4, [_Z19BlueBoxAdjustKerneliiffffffffffPKfPf_param_13];
	mov.u32 	%r7, %ctaid.x;
	mov.u32 	%r8, %ntid.x;
	mov.u32 	%r9, %tid.x;
	mad.lo.s32 	%r1, %r7, %r8, %r9;
	mov.u32 	%r10, %ctaid.y;
	mov.u32 	%r11, %ntid.y;
	mov.u32 	%r12, %tid.y;
	mad.lo.s32 	%r13, %r10, %r11, %r12;
	setp.ge.s32 	%p1, %r1, %r4;
	setp.ge.s32 	%p2, %r13, %r5;
	or.pred  	%p3, %p1, %p2;
	mov.f32 	%f197, 0f00000000;
	@%p3 bra 	$L__BB0_30;
	cvta.to.global.u64 	%rd5, %rd3;
	mad.lo.s32 	%r14, %r13, %r4, %r1;
	shl.b32 	%r3, %r14, 2;
	mul.wide.s32 	%rd6, %r3, 4;
	add.s64 	%rd1, %rd5, %rd6;
	ld.global.f32 	%f1, [%rd1];
	ld.global.f32 	%f41, [%rd1+4];
	mul.f32 	%f42, %f41, 0f3F371759;
	fma.rn.f32 	%f43, %f1, 0f3E59B3D0, %f42;
	ld.global.f32 	%f2, [%rd1+8];
	fma.rn.f32 	%f44, %f2, 0f3D93DD98, %f43;
	sub.f32 	%f45, %f44, %f36;
	min.f32 	%f46, %f45, 0f3F800000;
	max.f32 	%f3, %f46, 0f00000000;
	rcp.rn.f32 	%f4, %f34;
	rcp.rn.f32 	%f5, %f35;
	add.f32 	%f47, %f30, %f3;
	setp.eq.f32 	%p4, %f47, 0f00000000;
	mov.f32 	%f198, 0f3F800000;
	mov.f32 	%f200, %f197;
	@%p4 bra 	$L__BB0_12;
	mov.f32 	%f48, 0f3F800000;
	sub.f32 	%f6, %f48, %f31;
	sub.f32 	%f49, %f30, %f6;
	setp.ge.f32 	%p5, %f49, %f3;
	mov.f32 	%f200, %f198;
	@%p5 bra 	$L__BB0_12;
	setp.ltu.f32 	%p6, %f30, %f3;
	mov.f32 	%f200, %f197;
	@%p6 bra 	$L__BB0_12;
	sub.f32 	%f52, %f30, %f3;
	div.rn.f32 	%f7, %f52, %f6;
	mul.f32 	%f53, %f4, 0f3F000000;
	cvt.rzi.f32.f32 	%f54, %f53;
	add.f32 	%f55, %f54, %f54;
	sub.f32 	%f56, %f4, %f55;
	abs.f32 	%f8, %f56;
	abs.f32 	%f9, %f7;
	setp.lt.f32 	%p7, %f9, 0f00800000;
	mul.f32 	%f57, %f9, 0f4B800000;
	selp.f32 	%f58, %f57, %f9, %p7;
	selp.f32 	%f59, 0fC1C00000, 0f00000000, %p7;
	mov.b32 	%r15, %f58;
	add.s32 	%r16, %r15, -1060439283;
	and.b32  	%r17, %r16, -8388608;
	sub.s32 	%r18, %r15, %r17;
	mov.b32 	%f60, %r18;
	cvt.rn.f32.s32 	%f61, %r17;
	fma.rn.f32 	%f62, %f61, 0f34000000, %f59;
	add.f32 	%f63, %f60, 0fBF800000;
	add.f32 	%f64, %f60, 0f3F800000;
	rcp.approx.ftz.f32 	%f65, %f64;
	add.f32 	%f66, %f63, %f63;
	mul.f32 	%f67, %f66, %f65;
	mul.f32 	%f68, %f67, %f67;
	sub.f32 	%f69, %f63, %f67;
	add.f32 	%f70, %f69, %f69;
	neg.f32 	%f71, %f67;
	fma.rn.f32 	%f72, %f71, %f63, %f70;
	mul.rn.f32 	%f73, %f65, %f72;
	fma.rn.f32 	%f74, %f68, 0f3A2C32E4, 0f3B52E7DB;
	fma.rn.f32 	%f75, %f74, %f68, 0f3C93BB73;
	fma.rn.f32 	%f76, %f75, %f68, 0f3DF6384F;
	mul.rn.f32 	%f77, %f76, %f68;
	fma.rn.f32 	%f78, %f67, 0f3FB8AA3B, %f62;
	sub.f32 	%f79, %f62, %f78;
	fma.rn.f32 	%f80, %f67, 0f3FB8AA3B, %f79;
	fma.rn.f32 	%f81, %f73, 0f3FB8AA3B, %f80;
	fma.rn.f32 	%f82, %f67, 0f32A55E34, %f81;
	mul.f32 	%f83, %f77, 0f40400000;
	fma.rn.f32 	%f84, %f83, %f73, %f82;
	fma.rn.f32 	%f85, %f77, %f67, %f84;
	add.rn.f32 	%f86, %f78, %f85;
	neg.f32 	%f87, %f78;
	add.rn.f32 	%f88, %f86, %f87;
	neg.f32 	%f89, %f88;
	add.rn.f32 	%f90, %f85, %f89;
	mul.rn.f32 	%f91, %f86, %f4;
	neg.f32 	%f92, %f91;
	fma.rn.f32 	%f93, %f86, %f4, %f92;
	fma.rn.f32 	%f94, %f90, %f4, %f93;
	cvt.rni.f32.f32 	%f95, %f91;
	sub.f32 	%f96, %f91, %f95;
	add.f32 	%f97, %f96, %f94;
	fma.rn.f32 	%f98, %f97, 0f391FCB8E, 0f3AAF85ED;
	fma.rn.f32 	%f99, %f98, %f97, 0f3C1D9856;
	fma.rn.f32 	%f100, %f99, %f97, 0f3D6357BB;
	fma.rn.f32 	%f101, %f100, %f97, 0f3E75FDEC;
	fma.rn.f32 	%f102, %f101, %f97, 0f3F317218;
	fma.rn.f32 	%f103, %f102, %f97, 0f3F800000;
	cvt.rzi.s32.f32 	%r19, %f95;
	setp.gt.f32 	%p8, %f95, 0f00000000;
	selp.b32 	%r20, 0, -2097152000, %p8;
	add.s32 	%r21, %r20, 2130706432;
	mov.b32 	%f104, %r21;
	mul.f32 	%f105, %f103, %f104;
	shl.b32 	%r22, %r19, 23;
	sub.s32 	%r23, %r22, %r20;
	mov.b32 	%f106, %r23;
	mul.f32 	%f107, %f105, %f106;
	abs.f32 	%f108, %f91;
	setp.gt.f32 	%p9, %f108, 0f43180000;
	setp.lt.f32 	%p10, %f91, 0f00000000;
	selp.f32 	%f109, 0f00000000, 0f7F800000, %p10;
	selp.f32 	%f10, %f109, %f107, %p9;
	setp.eq.f32 	%p11, %f7, 0f3F800000;
	setp.eq.f32 	%p12, %f4, 0f00000000;
	or.pred  	%p13, %p12, %p11;
	mov.f32 	%f200, %f198;
	@%p13 bra 	$L__BB0_12;
	setp.num.f32 	%p14, %f9, %f9;
	abs.f32 	%f110, %f4;
	setp.num.f32 	%p15, %f110, %f110;
	and.pred  	%p16, %p14, %p15;
	@%p16 bra 	$L__BB0_7;
	add.rn.f32 	%f200, %f7, %f4;
	bra.uni 	$L__BB0_12;
$L__BB0_7:
	setp.neu.f32 	%p17, %f7, 0f00000000;
	setp.neu.f32 	%p18, %f9, 0f7F800000;
	and.pred  	%p19, %p17, %p18;
	@%p19 bra 	$L__BB0_9;
	setp.neu.f32 	%p26, %f8, 0f3F800000;
	add.f32 	%f115, %f7, %f7;
	mov.b32 	%r24, %f115;
	setp.lt.f32 	%p27, %f4, 0f00000000;
	xor.b32  	%r25, %r24, 2139095040;
	selp.b32 	%r26, %r25, %r24, %p27;
	and.b32  	%r27, %r26, 2147483647;
	selp.b32 	%r28, %r27, %r26, %p26;
	mov.b32 	%f200, %r28;
	bra.uni 	$L__BB0_12;
$L__BB0_9:
	setp.eq.f32 	%p20, %f7, 0fBF800000;
	setp.eq.f32 	%p21, %f110, 0f7F800000;
	and.pred  	%p22, %p20, %p21;
	mov.f32 	%f200, %f198;
	@%p22 bra 	$L__BB0_12;
	setp.geu.f32 	%p23, %f7, 0f00000000;
	mov.f32 	%f200, %f10;
	@%p23 bra 	$L__BB0_12;
	setp.neu.f32 	%p24, %f8, 0f3F800000;
	neg.f32 	%f112, %f10;
	selp.f32 	%f113, %f10, %f112, %p24;
	cvt.rmi.f32.f32 	%f114, %f4;
	setp.neu.f32 	%p25, %f4, %f114;
	selp.f32 	%f200, 0f7FFFFFFF, %f113, %p25;
$L__BB0_12:
	add.f32 	%f117, %f33, %f3;
	setp.eq.f32 	%p28, %f117, 0f40000000;
	mov.f32 	%f116, 0f00000000;
	mov.f32 	%f199, 0f3F800000;
	mov.f32 	%f201, %f116;
	@%p28 bra 	$L__BB0_23;
	add.f32 	%f119, %f32, %f33;
	setp.le.f32 	%p29, %f119, %f3;
	mov.f32 	%f201, %f199;
	@%p29 bra 	$L__BB0_23;
	setp.gtu.f32 	%p30, %f33, %f3;
	mov.f32 	%f201, %f116;
	@%p30 bra 	$L__BB0_23;
	sub.f32 	%f122, %f3, %f33;
	div.rn.f32 	%f16, %f122, %f32;
	mul.f32 	%f123, %f5, 0f3F000000;
	cvt.rzi.f32.f32 	%f124, %f123;
	add.f32 	%f125, %f124, %f124;
	sub.f32 	%f126, %f5, %f125;
	abs.f32 	%f17, %f126;
	abs.f32 	%f18, %f16;
	setp.lt.f32 	%p31, %f18, 0f00800000;
	mul.f32 	%f127, %f18, 0f4B800000;
	selp.f32 	%f128, %f127, %f18, %p31;
	selp.f32 	%f129, 0fC1C00000, 0f00000000, %p31;
	mov.b32 	%r29, %f128;
	add.s32 	%r30, %r29, -1060439283;
	and.b32  	%r31, %r30, -8388608;
	sub.s32 	%r32, %r29, %r31;
	mov.b32 	%f130, %r32;
	cvt.rn.f32.s32 	%f131, %r31;
	fma.rn.f32 	%f132, %f131, 0f34000000, %f129;
	add.f32 	%f133, %f130, 0fBF800000;
	add.f32 	%f134, %f130, 0f3F800000;
	rcp.approx.ftz.f32 	%f135, %f134;
	add.f32 	%f136, %f133, %f133;
	mul.f32 	%f137, %f136, %f135;
	mul.f32 	%f138, %f137, %f137;
	sub.f32 	%f139, %f133, %f137;
	add.f32 	%f140, %f139, %f139;
	neg.f32 	%f141, %f137;
	fma.rn.f32 	%f142, %f141, %f133, %f140;
	mul.rn.f32 	%f143, %f135, %f142;
	fma.rn.f32 	%f144, %f138, 0f3A2C32E4, 0f3B52E7DB;
	fma.rn.f32 	%f145, %f144, %f138, 0f3C93BB73;
	fma.rn.f32 	%f146, %f145, %f138, 0f3DF6384F;
	mul.rn.f32 	%f147, %f146, %f138;
	fma.rn.f32 	%f148, %f137, 0f3FB8AA3B, %f132;
	sub.f32 	%f149, %f132, %f148;
	fma.rn.f32 	%f150, %f137, 0f3FB8AA3B, %f149;
	fma.rn.f32 	%f151, %f143, 0f3FB8AA3B, %f150;
	fma.rn.f32 	%f152, %f137, 0f32A55E34, %f151;
	mul.f32 	%f153, %f147, 0f40400000;
	fma.rn.f32 	%f154, %f153, %f143, %f152;
	fma.rn.f32 	%f155, %f147, %f137, %f154;
	add.rn.f32 	%f156, %f148, %f155;
	neg.f32 	%f157, %f148;
	add.rn.f32 	%f158, %f156, %f157;
	neg.f32 	%f159, %f158;
	add.rn.f32 	%f160, %f155, %f159;
	mul.rn.f32 	%f161, %f156, %f5;
	neg.f32 	%f162, %f161;
	fma.rn.f32 	%f163, %f156, %f5, %f162;
	fma.rn.f32 	%f164, %f160, %f5, %f163;
	cvt.rni.f32.f32 	%f165, %f161;
	sub.f32 	%f166, %f161, %f165;
	add.f32 	%f167, %f166, %f164;
	fma.rn.f32 	%f168, %f167, 0f391FCB8E, 0f3AAF85ED;
	fma.rn.f32 	%f169, %f168, %f167, 0f3C1D9856;
	fma.rn.f32 	%f170, %f169, %f167, 0f3D6357BB;
	fma.rn.f32 	%f171, %f170, %f167, 0f3E75FDEC;
	fma.rn.f32 	%f172, %f171, %f167, 0f3F317218;
	fma.rn.f32 	%f173, %f172, %f167, 0f3F800000;
	cvt.rzi.s32.f32 	%r33, %f165;
	setp.gt.f32 	%p32, %f165, 0f00000000;
	selp.b32 	%r34, 0, -2097152000, %p32;
	add.s32 	%r35, %r34, 2130706432;
	mov.b32 	%f174, %r35;
	mul.f32 	%f175, %f173, %f174;
	shl.b32 	%r36, %r33, 23;
	sub.s32 	%r37, %r36, %r34;
	mov.b32 	%f176, %r37;
	mul.f32 	%f177, %f175, %f176;
	abs.f32 	%f178, %f161;
	setp.gt.f32 	%p33, %f178, 0f43180000;
	setp.lt.f32 	%p34, %f161, 0f00000000;
	selp.f32 	%f179, 0f00000000, 0f7F800000, %p34;
	selp.f32 	%f19, %f179, %f177, %p33;
	setp.eq.f32 	%p35, %f16, 0f3F800000;
	setp.eq.f32 	%p36, %f5, 0f00000000;
	or.pred  	%p37, %p36, %p35;
	mov.f32 	%f201, %f199;
	@%p37 bra 	$L__BB0_23;
	setp.num.f32 	%p38, %f18, %f18;
	abs.f32 	%f180, %f5;
	setp.num.f32 	%p39, %f180, %f180;
	and.pred  	%p40, %p38, %p39;
	@%p40 bra 	$L__BB0_18;
	add.rn.f32 	%f201, %f16, %f5;
	bra.uni 	$L__BB0_23;
$L__BB0_18:
	setp.neu.f32 	%p41, %f16, 0f00000000;
	setp.neu.f32 	%p42, %f18, 0f7F800000;
	and.pred  	%p43, %p41, %p42;
	@%p43 bra 	$L__BB0_20;
	setp.neu.f32 	%p50, %f17, 0f3F800000;
	add.f32 	%f185, %f16, %f16;
	mov.b32 	%r38, %f185;
	setp.lt.f32 	%p51, %f5, 0f00000000;
	xor.b32  	%r39, %r38, 2139095040;
	selp.b32 	%r40, %r39, %r38, %p51;
	and.b32  	%r41, %r40, 2147483647;
	selp.b32 	%r42, %r41, %r40, %p50;
	mov.b32 	%f201, %r42;
	bra.uni 	$L__BB0_23;
$L__BB0_20:
	setp.eq.f32 	%p44, %f16, 0fBF800000;
	setp.eq.f32 	%p45, %f180, 0f7F800000;
	and.pred  	%p46, %p44, %p45;
	mov.f32 	%f201, %f199;
	@%p46 bra 	$L__BB0_23;
	setp.geu.f32 	%p47, %f16, 0f00000000;
	mov.f32 	%f201, %f19;
	@%p47 bra 	$L__BB0_23;
	setp.neu.f32 	%p48, %f17, 0f3F800000;
	neg.f32 	%f182, %f19;
	selp.f32 	%f183, %f19, %f182, %p48;
	cvt.rmi.f32.f32 	%f184, %f5;
	setp.neu.f32 	%p49, %f5, %f184;
	selp.f32 	%f201, 0f7FFFFFFF, %f183, %p49;
$L__BB0_23:
	mul.f32 	%f186, %f200, %f201;
	mov.f32 	%f187, 0f3F800000;
	sub.f32 	%f188, %f187, %f186;
	fma.rn.f32 	%f189, %f37, %f188, %f186;
	setp.eq.f32 	%p52, %f39, 0f3F800000;
	sub.f32 	%f190, %f187, %f189;
	selp.f32 	%f203, %f190, %f189, %p52;
	setp.eq.f32 	%p53, %f38, 0f3F800000;
	cvta.to.global.u64 	%rd7, %rd4;
	add.s64 	%rd2, %rd7, %rd6;
	@%p53 bra 	$L__BB0_25;
	st.global.f32 	[%rd2], %f1;
	ld.global.f32 	%f202, [%rd1+4];
	bra.uni 	$L__BB0_26;
$L__BB0_25:
	st.global.f32 	[%rd2], %f203;
	mov.f32 	%f202, %f203;
$L__BB0_26:
	setp.eq.f32 	%p54, %f38, 0f3F800000;
	st.global.f32 	[%rd2+4], %f202;
	@%p54 bra 	$L__BB0_28;
	ld.global.f32 	%f191, [%rd1+8];
	mov.f32 	%f192, 0f3F800000;
	sub.f32 	%f193, %f192, %f203;
	mul.f32 	%f194, %f193, %f191;
	setp.gt.f32 	%p55, %f2, %f1;
	selp.f32 	%f195, %f1, %f2, %p55;
	fma.rn.f32 	%f196, %f195, %f203, %f194;
	st.global.f32 	[%rd2+8], %f196;
	bra.uni 	$L__BB0_29;
$L__BB0_28:
	st.global.f32 	[%rd2+8], %f203;
	ld.global.f32 	%f203, [%rd1+12];
$L__BB0_29:
	st.global.f32 	[%rd2+12], %f203;
$L__BB0_30:
	ret;

}


// ===== COMPILED SASS (sm_100) =====

	.target	sm_100

	.elftype	@"ET_EXEC"


//--------------------- .note.nv.tkinfo           --------------------------
	.section	.note.nv.tkinfo,"",@"SHT_NOTE"
	.sectionflags	@"SHF_NOTE_NV_TKINFO"
	.tkinfo
        /*0018*/ 	.word	0x00000002
        /*0030*/ 	.string	""
        /*0030*/ 	.string	"ptxas"
        /*0030*/ 	.string	"Cuda compilation tools, release 13.0, V13.0.88"
        /*0030*/ 	.string	"Build cuda_13.0.r13.0/compiler.36424714_0"
        /*0030*/ 	.string	"-arch sm_100 -m 64 "



//--------------------- .note.nv.cuinfo           --------------------------
	.section	.note.nv.cuinfo,"",@"SHT_NOTE"
	.sectionflags	@"SHF_NOTE_NV_CUINFO"
        /*0018*/ 	.short	0x0002
        /*001a*/ 	.short	0x0064
        /*001c*/ 	.short	0x0082
	.zero		2


//--------------------- .nv.info                  --------------------------
	.section	.nv.info,"",@"SHT_CUDA_INFO"
	.align	4


	//----- nvinfo : EIATTR_REGCOUNT
	.align		4
        /*0000*/ 	.byte	0x04, 0x2f
        /*0002*/ 	.short	(.L_1 - .L_0)
	.align		4
.L_0:
        /*0004*/ 	.word	index@(_Z19BlueBoxAdjustKerneliiffffffffffPKfPf)
        /*0008*/ 	.word	0x00000016


	//----- nvinfo : EIATTR_FRAME_SIZE
	.align		4
.L_1:
        /*000c*/ 	.byte	0x04, 0x11
        /*000e*/ 	.short	(.L_3 - .L_2)
	.align		4
.L_2:
        /*0010*/ 	.word	index@($__internal_1_$__cuda_sm3x_div_rn_noftz_f32_slowpath)
        /*0014*/ 	.word	0x00000000


	//----- nvinfo : EIATTR_FRAME_SIZE
	.align		4
.L_3:
        /*0018*/ 	.byte	0x04, 0x11
        /*001a*/ 	.short	(.L_5 - .L_4)
	.align		4
.L_4:
        /*001c*/ 	.word	index@($__internal_0_$__cuda_sm20_rcp_rn_f32_slowpath)
        /*0020*/ 	.word	0x00000000


	//----- nvinfo : EIATTR_FRAME_SIZE
	.align		4
.L_5:
        /*0024*/ 	.byte	0x04, 0x11
        /*0026*/ 	.short	(.L_7 - .L_6)
	.align		4
.L_6:
        /*0028*/ 	.word	index@(_Z19BlueBoxAdjustKerneliiffffffffffPKfPf)
        /*002c*/ 	.word	0x00000000


	//----- nvinfo : EIATTR_MIN_STACK_SIZE
	.align		4
.L_7:
        /*0030*/ 	.byte	0x04, 0x12
        /*0032*/ 	.short	(.L_9 - .L_8)
	.align		4
.L_8:
        /*0034*/ 	.word	index@(_Z19BlueBoxAdjustKerneliiffffffffffPKfPf)
        /*0038*/ 	.word	0x00000000
.L_9:


//--------------------- .nv.compat                --------------------------
	.section	.nv.compat,"",@"SHT_CUDA_COMPAT_INFO"
	.align	4
        /*0000*/ 	.byte	0x02, 0x09, 0x00, 0x00, 0x02, 0x02, 0x01, 0x00, 0x02, 0x05, 0x05, 0x00, 0x03, 0x07, 0x01, 0x01
        /*0010*/ 	.byte	0x02, 0x03, 0x00, 0x00, 0x02, 0x06, 0x01, 0x00, 0x04, 0x0b, 0x08, 0x00, 0x01, 0x00, 0x00, 0x00
        /*0020*/ 	.byte	0x00, 0x00, 0x00, 0x00


//--------------------- .nv.info._Z19BlueBoxAdjustKerneliiffffffffffPKfPf --------------------------
	.section	.nv.info._Z19BlueBoxAdjustKerneliiffffffffffPKfPf,"",@"SHT_CUDA_INFO"
	.sectionflags	@""
	.align	4


	//----- nvinfo : EIATTR_CUDA_API_VERSION
	.align		4
        /*0000*/ 	.byte	0x04, 0x37
        /*0002*/ 	.short	(.L_11 - .L_10)
.L_10:
        /*0004*/ 	.word	0x00000082


	//----- nvinfo : EIATTR_KPARAM_INFO
	.align		4
.L_11:
        /*0008*/ 	.byte	0x04, 0x17
        /*000a*/ 	.short	(.L_13 - .L_12)
.L_12:
        /*000c*/ 	.word	0x00000000
        /*0010*/ 	.short	0x000d
        /*0012*/ 	.short	0x0038
        /*0014*/ 	.byte	0x00, 0xf5, 0x21, 0x00


	//----- nvinfo : EIATTR_KPARAM_INFO
	.align		4
.L_13:
        /*0018*/ 	.byte	0x04, 0x17
        /*001a*/ 	.short	(.L_15 - .L_14)
.L_14:
        /*001c*/ 	.word	0x00000000
        /*0020*/ 	.short	0x000c
        /*0022*/ 	.short	0x0030
        /*0024*/ 	.byte	0x00, 0xf5, 0x21, 0x00


	//----- nvinfo : EIATTR_KPARAM_INFO
	.align		4
.L_15:
        /*0028*/ 	.byte	0x04, 0x17
        /*002a*/ 	.short	(.L_17 - .L_16)
.L_16:
        /*002c*/ 	.word	0x00000000
        /*0030*/ 	.short	0x000b
        /*0032*/ 	.short	0x002c
        /*0034*/ 	.byte	0x00, 0xf0, 0x11, 0x00


	//----- nvinfo : EIATTR_KPARAM_INFO
	.align		4
.L_17:
        /*0038*/ 	.byte	0x04, 0x17
        /*003a*/ 	.short	(.L_19 - .L_18)
.L_18:
        /*003c*/ 	.word	0x00000000
        /*0040*/ 	.short	0x000a
        /*0042*/ 	.short	0x0028
        /*0044*/ 	.byte	0x00, 0xf0, 0x11, 0x00


	//----- nvinfo : EIATTR_KPARAM_INFO
	.align		4
.L_19:
        /*0048*/ 	.byte	0x04, 0x17
        /*004a*/ 	.short	(.L_21 - .L_20)
.L_20:
        /*004c*/ 	.word	0x00000000
        /*0050*/ 	.short	0x0009
        /*0052*/ 	.short	0x0024
        /*0054*/ 	.byte	0x00, 0xf0, 0x11, 0x00


	//----- nvinfo : EIATTR_KPARAM_INFO
	.align		4
.L_21:
        /*0058*/ 	.byte	0x04, 0x17
        /*005a*/ 	.short	(.L_23 - .L_22)
.L_22:
        /*005c*/ 	.word	0x00000000
        /*0060*/ 	.short	0x0008
        /*0062*/ 	.short	0x0020
        /*0064*/ 	.byte	0x00, 0xf0, 0x11, 0x00


	//----- nvinfo : EIATTR_KPARAM_INFO
	.align		4
.L_23:
        /*0068*/ 	.byte	0x04, 0x17
        /*006a*/ 	.short	(.L_25 - .L_24)
.L_24:
        /*006c*/ 	.word	0x00000000
        /*0070*/ 	.short	0x0007
        /*0072*/ 	.short	0x001c
        /*0074*/ 	.byte	0x00, 0xf0, 0x11, 0x00


	//----- nvinfo : EIATTR_KPARAM_INFO
	.align		4
.L_25:
        /*0078*/ 	.byte	0x04, 0x17
        /*007a*/ 	.short	(.L_27 - .L_26)
.L_26:
        /*007c*/ 	.word	0x00000000
        /*0080*/ 	.short	0x0006
        /*0082*/ 	.short	0x0018
        /*0084*/ 	.byte	0x00, 0xf0, 0x11, 0x00


	//----- nvinfo : EIATTR_KPARAM_INFO
	.align		4
.L_27:
        /*0088*/ 	.byte	0x04, 0x17
        /*008a*/ 	.short	(.L_29 - .L_28)
.L_28:
        /*008c*/ 	.word	0x00000000
        /*0090*/ 	.short	0x0005
        /*0092*/ 	.short	0x0014
        /*0094*/ 	.byte	0x00, 0xf0, 0x11, 0x00


	//----- nvinfo : EIATTR_KPARAM_INFO
	.align		4
.L_29:
        /*0098*/ 	.byte	0x04, 0x17
        /*009a*/ 	.short	(.L_31 - .L_30)
.L_30:
        /*009c*/ 	.word	0x00000000
        /*00a0*/ 	.short	0x0004
        /*00a2*/ 	.short	0x0010
        /*00a4*/ 	.byte	0x00, 0xf0, 0x11, 0x00


	//----- nvinfo : EIATTR_KPARAM_INFO
	.align		4
.L_31:
        /*00a8*/ 	.byte	0x04, 0x17
        /*00aa*/ 	.short	(.L_33 - .L_32)
.L_32:
        /*00ac*/ 	.word	0x00000000
        /*00b0*/ 	.short	0x0003
        /*00b2*/ 	.short	0x000c
        /*00b4*/ 	.byte	0x00, 0xf0, 0x11, 0x00


	//----- nvinfo : EIATTR_KPARAM_INFO
	.align		4
.L_33:
        /*00b8*/ 	.byte	0x04, 0x17
        /*00ba*/ 	.short	(.L_35 - .L_34)
.L_34:
        /*00bc*/ 	.word	0x00000000
        /*00c0*/ 	.short	0x0002
        /*00c2*/ 	.short	0x0008
        /*00c4*/ 	.byte	0x00, 0xf0, 0x11, 0x00


	//----- nvinfo : EIATTR_KPARAM_INFO
	.align		4
.L_35:
        /*00c8*/ 	.byte	0x04, 0x17
        /*00ca*/ 	.short	(.L_37 - .L_36)
.L_36:
        /*00cc*/ 	.word	0x00000000
        /*00d0*/ 	.short	0x0001
        /*00d2*/ 	.short	0x0004
        /*00d4*/ 	.byte	0x00, 0xf0, 0x11, 0x00


	//----- nvinfo : EIATTR_KPARAM_INFO
	.align		4
.L_37:
        /*00d8*/ 	.byte	0x04, 0x17
        /*00da*/ 	.short	(.L_39 - .L_38)
.L_38:
        /*00dc*/ 	.word	0x00000000
        /*00e0*/ 	.short	0x0000
        /*00e2*/ 	.short	0x0000
        /*00e4*/ 	.byte	0x00, 0xf0, 0x11, 0x00


	//----- nvinfo : EIATTR_SPARSE_MMA_MASK
	.align		4
.L_39:
        /*00e8*/ 	.byte	0x03, 0x50
        /*00ea*/ 	.short	0x0000


	//----- nvinfo : EIATTR_MAXREG_COUNT
	.align		4
        /*00ec*/ 	.byte	0x03, 0x1b
        /*00ee*/ 	.short	0x00ff


	//----- nvinfo : EIATTR_MERCURY_ISA_VERSION
	.align		4
        /*00f0*/ 	.byte	0x03, 0x5f
        /*00f2*/ 	.short	0x0101


	//----- nvinfo : EIATTR_VRC_CTA_INIT_COUNT
	.align		4
        /*00f4*/ 	.byte	0x02, 0x4a
	.zero		1
	.zero		1


	//----- nvinfo : EIATTR_EXIT_INSTR_OFFSETS
	.align		4
        /*00f8*/ 	.byte	0x04, 0x1c
        /*00fa*/ 	.short	(.L_41 - .L_40)


	//   ....[0]....
.L_40:
        /*00fc*/ 	.word	0x000000c0


	//   ....[1]....
        /*0100*/ 	.word	0x000013f0


	//----- nvinfo : EIATTR_CRS_STACK_SIZE
	.align		4
.L_41:
        /*0104*/ 	.byte	0x04, 0x1e
        /*0106*/ 	.short	(.L_43 - .L_42)
.L_42:
        /*0108*/ 	.word	0x00000000


	//----- nvinfo : EIATTR_CBANK_PARAM_SIZE
	.align		4
.L_43:
        /*010c*/ 	.byte	0x03, 0x19
        /*010e*/ 	.short	0x0040


	//----- nvinfo : EIATTR_PARAM_CBANK
	.align		4
        /*0110*/ 	.byte	0x04, 0x0a
        /*0112*/ 	.short	(.L_45 - .L_44)
	.align		4
.L_44:
        /*0114*/ 	.word	index@(.nv.constant0._Z19BlueBoxAdjustKerneliiffffffffffPKfPf)
        /*0118*/ 	.short	0x0380
        /*011a*/ 	.short	0x0040


	//----- nvinfo : EIATTR_SW_WAR
	.align		4
.L_45:
        /*011c*/ 	.byte	0x04, 0x36
        /*011e*/ 	.short	(.L_47 - .L_46)
.L_46:
        /*0120*/ 	.word	0x00000008
.L_47:


//--------------------- .nv.callgraph             --------------------------
	.section	.nv.callgraph,"",@"SHT_CUDA_CALLGRAPH"
	.align	4
	.sectionentsize	8
	.align		4
        /*0000*/ 	.word	0x00000000
	.align		4
        /*0004*/ 	.word	0xffffffff
	.align		4
        /*0008*/ 	.word	0x00000000
	.align		4
        /*000c*/ 	.word	0xfffffffe
	.align		4
        /*0010*/ 	.word	0x00000000
	.align		4
        /*0014*/ 	.word	0xfffffffd
	.align		4
        /*0018*/ 	.word	0x00000000
	.align		4
        /*001c*/ 	.word	0xfffffffc


//--------------------- .text._Z19BlueBoxAdjustKerneliiffffffffffPKfPf --------------------------
	.section	.text._Z19BlueBoxAdjustKerneliiffffffffffPKfPf,"ax",@progbits
	.align	128
        .global         _Z19BlueBoxAdjustKerneliiffffffffffPKfPf
        .type           _Z19BlueBoxAdjustKerneliiffffffffffPKfPf,@function
        .size           _Z19BlueBoxAdjustKerneliiffffffffffPKfPf,(.L_x_28 - _Z19BlueBoxAdjustKerneliiffffffffffPKfPf)
        .other          _Z19BlueBoxAdjustKerneliiffffffffffPKfPf,@"STO_CUDA_ENTRY STV_DEFAULT"
_Z19BlueBoxAdjustKerneliiffffffffffPKfPf:
.text._Z19BlueBoxAdjustKerneliiffffffffffPKfPf:
[----:B------:R-:W-:Y:S01]  /*0000*/  LDC R1, c[0x0][0x37c] ;  /* 0x0000df00ff017b82 */ /* 0x000fe20000000800 */
[----:B------:R-:W0:Y:S07]  /*0010*/  S2R R2, SR_TID.Y ;  /* 0x0000000000027919 */ /* 0x000e2e0000002200 */
[----:B------:R-:W1:Y:S01]  /*0020*/  LDC R0, c[0x0][0x360] ;  /* 0x0000d800ff007b82 */ /* 0x000e620000000800 */
[----:B------:R-:W2:Y:S01]  /*0030*/  LDCU.64 UR6, c[0x0][0x380] ;  /* 0x00007000ff0677ac */ /* 0x000ea20008000a00 */
[----:B------:R-:W1:Y:S06]  /*0040*/  S2R R5, SR_TID.X ;  /* 0x0000000000057919 */ /* 0x000e6c0000002100 */
[----:B------:R-:W0:Y:S08]  /*0050*/  S2UR UR5, SR_CTAID.Y ;  /* 0x00000000000579c3 */ /* 0x000e300000002600 */
[----:B------:R-:W0:Y:S08]  /*0060*/  LDC R3, c[0x0][0x364] ;  /* 0x0000d900ff037b82 */ /* 0x000e300000000800 */
[----:B------:R-:W1:Y:S01]  /*0070*/  S2UR UR4, SR_CTAID.X ;  /* 0x00000000000479c3 */ /* 0x000e620000002500 */
[----:B0-----:R-:W-:-:S05]  /*0080*/  IMAD R3, R3, UR5, R2 ;  /* 0x0000000503037c24 */ /* 0x001fca000f8e0202 */
[----:B--2---:R-:W-:Y:S01]  /*0090*/  ISETP.GE.AND P0, PT, R3, UR7, PT ;  /* 0x0000000703007c0c */ /* 0x004fe2000bf06270 */
[----:B-1----:R-:W-:-:S05]  /*00a0*/  IMAD R0, R0, UR4, R5 ;  /* 0x0000000400007c24 */ /* 0x002fca000f8e0205 */
[----:B------:R-:W-:-:S13]  /*00b0*/  ISETP.GE.OR P0, PT, R0, UR6, P0 ;  /* 0x0000000600007c0c */ /* 0x000fda0008706670 */
[----:B------:R-:W-:Y:S05]  /*00c0*/  @P0 EXIT ;  /* 0x000000000000094d */ /* 0x000fea0003800000 */
[----:B------:R-:W0:Y:S01]  /*00d0*/  LDC.64 R4, c[0x0][0x3b0] ;  /* 0x0000ec00ff047b82 */ /* 0x000e220000000a00 */
[----:B------:R-:W1:Y:S01]  /*00e0*/  LDCU.64 UR4, c[0x0][0x358] ;  /* 0x00006b00ff0477ac */ /* 0x000e620008000a00 */
[----:B------:R-:W-:Y:S01]  /*00f0*/  IMAD R6, R3, UR6, R0 ;  /* 0x0000000603067c24 */ /* 0x000fe2000f8e0200 */
[----:B------:R-:W2:Y:S04]  /*0100*/  LDCU UR6, c[0x0][0x3a0] ;  /* 0x00007400ff0677ac */ /* 0x000ea80008000800 */
[----:B------:R-:W-:Y:S01]  /*0110*/  SHF.L.U32 R6, R6, 0x2, RZ ;  /* 0x0000000206067819 */ /* 0x000fe200000006ff */
[----:B------:R-:W3:Y:S04]  /*0120*/  LDC R10, c[0x0][0x398] ;  /* 0x0000e600ff0a7b82 */ /* 0x000ee80000000800 */
[----:B0-----:R-:W-:-:S05]  /*0130*/  IMAD.WIDE R4, R6, 0x4, R4 ;  /* 0x0000000406047825 */ /* 0x001fca00078e0204 */
[----:B-1----:R-:W4:Y:S04]  /*0140*/  LDG.E R0, desc[UR4][R4.64+0x4] ;  /* 0x0000040404007981 */ /* 0x002f28000c1e1900 */
[----:B------:R-:W5:Y:S04]  /*0150*/  LDG.E R7, desc[UR4][R4.64] ;  /* 0x0000000404077981 */ /* 0x000f68000c1e1900 */
[----:B------:R-:W2:Y:S01]  /*0160*/  LDG.E R2, desc[UR4][R4.64+0x8] ;  /* 0x0000080404027981 */ /* 0x000ea2000c1e1900 */
[----:B---3--:R-:W-:-:S05]  /*0170*/  VIADD R3, R10, 0x1800000 ;  /* 0x018000000a037836 */ /* 0x008fca0000000000 */
[----:B------:R-:W-:-:S04]  /*0180*/  LOP3.LUT R8, R3, 0x7f800000, RZ, 0xc0, !PT ;  /* 0x7f80000003087812 */ /* 0x000fc800078ec0ff */
[----:B------:R-:W-:Y:S01]  /*0190*/  ISETP.GT.U32.AND P0, PT, R8, 0x1ffffff, PT ;  /* 0x01ffffff0800780c */ /* 0x000fe20003f04070 */
[----:B----4-:R-:W-:-:S04]  /*01a0*/  FMUL R0, R0, 0.71520000696182250977 ;  /* 0x3f37175900007820 */ /* 0x010fc80000400000 */
[----:B-----5:R-:W-:-:S04]  /*01b0*/  FFMA R3, R7, 0.21259999275207519531, R0 ;  /* 0x3e59b3d007037823 */ /* 0x020fc80000000000 */
[----:B--2---:R-:W-:-:S04]  /*01c0*/  FFMA R3, R2, 0.072200000286102294922, R3 ;  /* 0x3d93dd9802037823 */ /* 0x004fc80000000003 */
[----:B------:R-:W-:Y:S01]  /*01d0*/  FADD.SAT R8, R3, -UR6 ;  /* 0x8000000603087e21 */ /* 0x000fe20008002000 */
[----:B------:R-:W-:Y:S06]  /*01e0*/  @P0 BRA `(.L_x_0) ;  /* 0x0000000000180947 */ /* 0x000fec0003800000 */
[----:B------:R-:W0:Y:S01]  /*01f0*/  LDCU UR6, c[0x0][0x398] ;  /* 0x00007300ff0677ac */ /* 0x000e220008000800 */
[----:B------:R-:W-:Y:S02]  /*0200*/  MOV R10, 0x230 ;  /* 0x00000230000a7802 */ /* 0x000fe40000000f00 */
[----:B0-----:R-:W-:-:S07]  /*0210*/  MOV R0, UR6 ;  /* 0x0000000600007c02 */ /* 0x001fce0008000f00 */
[----:B------:R-:W-:Y:S05]  /*0220*/  CALL.REL.NOINC `($__internal_0_$__cuda_sm20_rcp_rn_f32_slowpath) ;  /* 0x0000001000747944 */ /* 0x000fea0003c00000 */
[----:B------:R-:W-:Y:S01]  /*0230*/  IMAD.MOV.U32 R9, RZ, RZ, R3 ;  /* 0x000000ffff097224 */ /* 0x000fe200078e0003 */
[----:B------:R-:W-:Y:S06]  /*0240*/  BRA `(.L_x_1) ;  /* 0x0000000000107947 */ /* 0x000fec0003800000 */
.L_x_0:
[----:B------:R-:W0:Y:S02]  /*0250*/  MUFU.RCP R9, R10 ;  /* 0x0000000a00097308 */ /* 0x000e240000001000 */
[----:B0-----:R-:W-:-:S04]  /*0260*/  FFMA R0, R9, R10, -1 ;  /* 0xbf80000009007423 */ /* 0x001fc8000000000a */
[----:B------:R-:W-:-:S04]  /*0270*/  FADD.FTZ R0, -R0, -RZ ;  /* 0x800000ff00007221 */ /* 0x000fc80000010100 */
[----:B------:R-:W-:-:S07]  /*0280*/  FFMA R9, R9, R0, R9 ;  /* 0x0000000009097223 */ /* 0x000fce0000000009 */
.L_x_1:
[----:B------:R-:W0:Y:S02]  /*0290*/  LDC R10, c[0x0][0x39c] ;  /* 0x0000e700ff0a7b82 */ /* 0x000e240000000800 */
[----:B0-----:R-:W-:-:S04]  /*02a0*/  IADD3 R0, PT, PT, R10, 0x1800000, RZ ;  /* 0x018000000a007810 */ /* 0x001fc80007ffe0ff */
[----:B------:R-:W-:-:S04]  /*02b0*/  LOP3.LUT R0, R0, 0x7f800000, RZ, 0xc0, !PT ;  /* 0x7f80000000007812 */ /* 0x000fc800078ec0ff */
[----:B------:R-:W-:-:S13]  /*02c0*/  ISETP.GT.U32.AND P0, PT, R0, 0x1ffffff, PT ;  /* 0x01ffffff0000780c */ /* 0x000fda0003f04070 */
[----:B------:R-:W-:Y:S05]  /*02d0*/  @P0 BRA `(.L_x_2) ;  /* 0x0000000000140947 */ /* 0x000fea0003800000 */
[----:B------:R-:W0:Y:S01]  /*02e0*/  LDC R0, c[0x0][0x39c] ;  /* 0x0000e700ff007b82 */ /* 0x000e220000000800 */
[----:B------:R-:W-:-:S07]  /*02f0*/  MOV R10, 0x310 ;  /* 0x00000310000a7802 */ /* 0x000fce0000000f00 */
[----:B0-----:R-:W-:Y:S05]  /*0300*/  CALL.REL.NOINC `($__internal_0_$__cuda_sm20_rcp_rn_f32_slowpath) ;  /* 0x00000010003c7944 */ /* 0x001fea0003c00000 */
[----:B------:R-:W-:Y:S01]  /*0310*/  IMAD.MOV.U32 R11, RZ, RZ, R3 ;  /* 0x000000ffff0b7224 */ /* 0x000fe200078e0003 */
[----:B------:R-:W-:Y:S06]  /*0320*/  BRA `(.L_x_3) ;  /* 0x0000000000107947 */ /* 0x000fec0003800000 */
.L_x_2:
[----:B------:R-:W0:Y:S02]  /*0330*/  MUFU.RCP R11, R10 ;  /* 0x0000000a000b7308 */ /* 0x000e240000001000 */
[----:B0-----:R-:W-:-:S04]  /*0340*/  FFMA R0, R11, R10, -1 ;  /* 0xbf8000000b007423 */ /* 0x001fc8000000000a */
[----:B------:R-:W-:-:S04]  /*0350*/  FADD.FTZ R0, -R0, -RZ ;  /* 0x800000ff00007221 */ /* 0x000fc80000010100 */
[----:B------:R-:W-:-:S07]  /*0360*/  FFMA R11, R11, R0, R11 ;  /* 0x000000000b0b7223 */ /* 0x000fce000000000b */
.L_x_3:
[----:B------:R-:W0:Y:S01]  /*0370*/  LDCU UR6, c[0x0][0x388] ;  /* 0x00007100ff0677ac */ /* 0x000e220008000800 */
[----:B------:R-:W-:Y:S01]  /*0380*/  BSSY.RECONVERGENT B0, `(.L_x_4) ;  /* 0x0000075000007945 */ /* 0x000fe20003800200 */
[----:B------:R-:W-:Y:S02]  /*0390*/  HFMA2 R10, -RZ, RZ, 0, 0 ;  /* 0x00000000ff0a7431 */ /* 0x000fe400000001ff */
[----:B0-----:R-:W-:-:S05]  /*03a0*/  FADD R0, R8, UR6 ;  /* 0x0000000608007e21 */ /* 0x001fca0008000000 */
[----:B------:R-:W-:-:S13]  /*03b0*/  FSETP.NEU.AND P0, PT, R0, RZ, PT ;  /* 0x000000ff0000720b */ /* 0x000fda0003f0d000 */
[----:B------:R-:W-:Y:S05]  /*03c0*/  @!P0 BRA `(.L_x_5) ;  /* 0x0000000400c08947 */ /* 0x000fea0003800000 */
[----:B------:R-:W0:Y:S01]  /*03d0*/  LDC R3, c[0x0][0x38c] ;  /* 0x0000e300ff037b82 */ /* 0x000e220000000800 */
[----:B------:R-:W-:Y:S02]  /*03e0*/  IMAD.MOV.U32 R10, RZ, RZ, 0x3f800000 ;  /* 0x3f800000ff0a7424 */ /* 0x000fe400078e00ff */
[----:B0-----:R-:W-:-:S04]  /*03f0*/  FADD R3, -R3, 1 ;  /* 0x3f80000003037421 */ /* 0x001fc80000000100 */
[----:B------:R-:W-:-:S05]  /*0400*/  FADD R13, -R3, UR6 ;  /* 0x00000006030d7e21 */ /* 0x000fca0008000100 */
[----:B------:R-:W-:-:S13]  /*0410*/  FSETP.GE.AND P0, PT, R13, R8, PT ;  /* 0x000000080d00720b */ /* 0x000fda0003f06000 */
[----:B------:R-:W-:Y:S05]  /*0420*/  @P0 BRA `(.L_x_5) ;  /* 0x0000000400a80947 */ /* 0x000fea0003800000 */
[----:B------:R-:W-:Y:S02]  /*0430*/  FSETP.GTU.AND P0, PT, R8, UR6, PT ;  /* 0x0000000608007c0b */ /* 0x000fe4000bf0c000 */
[----:B------:R-:W-:-:S11]  /*0440*/  MOV R10, RZ ;  /* 0x000000ff000a7202 */ /* 0x000fd60000000f00 */
[----:B------:R-:W-:Y:S05]  /*0450*/  @P0 BRA `(.L_x_5) ;  /* 0x00000004009c0947 */ /* 0x000fea0003800000 */
[----:B------:R-:W0:Y:S01]  /*0460*/  MUFU.RCP R10, R3 ;  /* 0x00000003000a7308 */ /* 0x000e220000001000 */
[----:B------:R-:W-:Y:S01]  /*0470*/  FADD R0, -R8, UR6 ;  /* 0x0000000608007e21 */ /* 0x000fe20008000100 */
[----:B------:R-:W-:Y:S06]  /*0480*/  BSSY.RECONVERGENT B1, `(.L_x_6) ;  /* 0x000000b000017945 */ /* 0x000fec0003800200 */
[----:B------:R-:W1:Y:S01]  /*0490*/  FCHK P0, R0, R3 ;  /* 0x0000000300007302 */ /* 0x000e620000000000 */
[----:B0-----:R-:W-:-:S04]  /*04a0*/  FFMA R13, -R3, R10, 1 ;  /* 0x3f800000030d7423 */ /* 0x001fc8000000010a */
[----:B------:R-:W-:-:S04]  /*04b0*/  FFMA R13, R10, R13, R10 ;  /* 0x0000000d0a0d7223 */ /* 0x000fc8000000000a */
[----:B------:R-:W-:-:S04]  /*04c0*/  FFMA R12, R0, R13, RZ ;  /* 0x0000000d000c7223 */ /* 0x000fc800000000ff */
[----:B------:R-:W-:-:S04]  /*04d0*/  FFMA R10, -R3, R12, R0 ;  /* 0x0000000c030a7223 */ /* 0x000fc80000000100 */
[----:B------:R-:W-:Y:S01]  /*04e0*/  FFMA R12, R13, R10, R12 ;  /* 0x0000000a0d0c7223 */ /* 0x000fe2000000000c */
[----:B-1----:R-:W-:Y:S06]  /*04f0*/  @!P0 BRA `(.L_x_7) ;  /* 0x00000000000c8947 */ /* 0x002fec0003800000 */
[----:B------:R-:W-:-:S07]  /*0500*/  MOV R12, 0x520 ;  /* 0x00000520000c7802 */ /* 0x000fce0000000f00 */
[----:B------:R-:W-:Y:S05]  /*0510*/  CALL.REL.NOINC `($__internal_1_$__cuda_sm3x_div_rn_noftz_f32_slowpath) ;  /* 0x0000001000847944 */ /* 0x000fea0003c00000 */
[----:B------:R-:W-:-:S07]  /*0520*/  IMAD.MOV.U32 R12, RZ, RZ, R0 ;  /* 0x000000ffff0c7224 */ /* 0x000fce00078e0000 */
.L_x_7:
[----:B------:R-:W-:Y:S05]  /*0530*/  BSYNC.RECONVERGENT B1 ;  /* 0x0000000000017941 */ /* 0x000fea0003800200 */
.L_x_6:
[C---:B------:R-:W-:Y:S01]  /*0540*/  FMUL R3, |R12|.reuse, 16777216 ;  /* 0x4b8000000c037820 */ /* 0x040fe20000400200 */
[----:B------:R-:W-:Y:S01]  /*0550*/  FSETP.GEU.AND P0, PT, |R12|, 1.175494350822287508e-38, PT ;  /* 0x008000000c00780b */ /* 0x000fe20003f0e200 */
[----:B------:R-:W-:-:S03]  /*0560*/  HFMA2 R17, -RZ, RZ, 0.771484375, 0.21533203125 ;  /* 0x3a2c32e4ff117431 */ /* 0x000fc600000001ff */
[----:B------:R-:W-:-:S04]  /*0570*/  FSEL R3, R3, |R12|, !P0 ;  /* 0x4000000c03037208 */ /* 0x000fc80004000000 */
[----:B------:R-:W-:-:S04]  /*0580*/  IADD3 R0, PT, PT, R3, -0x3f3504f3, RZ ;  /* 0xc0cafb0d03007810 */ /* 0x000fc80007ffe0ff */
[----:B------:R-:W-:-:S04]  /*0590*/  LOP3.LUT R0, R0, 0xff800000, RZ, 0xc0, !PT ;  /* 0xff80000000007812 */ /* 0x000fc800078ec0ff */
[----:B------:R-:W-:Y:S01]  /*05a0*/  I2FP.F32.S32 R10, R0 ;  /* 0x00000000000a7245 */ /* 0x000fe20000201400 */
[----:B------:R-:W-:-:S04]  /*05b0*/  IMAD.IADD R3, R3, 0x1, -R0 ;  /* 0x0000000103037824 */ /* 0x000fc800078e0a00 */
[C---:B------:R-:W-:Y:S01]  /*05c0*/  FADD R14, R3.reuse, 1 ;  /* 0x3f800000030e7421 */ /* 0x040fe20000000000 */
[----:B------:R-:W-:Y:S01]  /*05d0*/  FADD R15, R3, -1 ;  /* 0xbf800000030f7421 */ /* 0x000fe20000000000 */
[----:B------:R-:W-:-:S03]  /*05e0*/  FSEL R3, RZ, -24, P0 ;  /* 0xc1c00000ff037808 */ /* 0x000fc60000000000 */
[----:B------:R-:W-:Y:S01]  /*05f0*/  FADD R13, R15, R15 ;  /* 0x0000000f0f0d7221 */ /* 0x000fe20000000000 */
[----:B------:R-:W0:Y:S03]  /*0600*/  MUFU.RCP R14, R14 ;  /* 0x0000000e000e7308 */ /* 0x000e260000001000 */
[----:B0-----:R-:W-:Y:S01]  /*0610*/  FMUL R0, R14, R13 ;  /* 0x0000000d0e007220 */ /* 0x001fe20000400000 */
[----:B------:R-:W-:-:S03]  /*0620*/  FFMA R13, R10, 1.1920928955078125e-07, R3 ;  /* 0x340000000a0d7823 */ /* 0x000fc60000000003 */
[----:B------:R-:W-:Y:S01]  /*0630*/  FADD R16, R15, -R0 ;  /* 0x800000000f107221 */ /* 0x000fe20000000000 */
[CC--:B------:R-:W-:Y:S01]  /*0640*/  FMUL R10, R0.reuse, R0.reuse ;  /* 0x00000000000a7220 */ /* 0x0c0fe20000400000 */
[----:B------:R-:W-:Y:S02]  /*0650*/  FFMA R3, R0, 1.4426950216293334961, R13 ;  /* 0x3fb8aa3b00037823 */ /* 0x000fe4000000000d */
[----:B------:R-:W-:Y:S01]  /*0660*/  FADD R16, R16, R16 ;  /* 0x0000001010107221 */ /* 0x000fe20000000000 */
[C---:B------:R-:W-:Y:S01]  /*0670*/  FFMA R17, R10.reuse, R17, 0.0032181653659790754318 ;  /* 0x3b52e7db0a117423 */ /* 0x040fe20000000011 */
[----:B------:R-:W-:Y:S02]  /*0680*/  FADD R13, R13, -R3 ;  /* 0x800000030d0d7221 */ /* 0x000fe40000000000 */
[----:B------:R-:W-:Y:S01]  /*0690*/  FFMA R15, R15, -R0, R16 ;  /* 0x800000000f0f7223 */ /* 0x000fe20000000010 */
[----:B------:R-:W-:Y:S01]  /*06a0*/  FFMA R17, R10, R17, 0.018033718690276145935 ;  /* 0x3c93bb730a117423 */ /* 0x000fe20000000011 */
[----:B------:R-:W-:-:S02]  /*06b0*/  FFMA R16, R0, 1.4426950216293334961, R13 ;  /* 0x3fb8aa3b00107823 */ /* 0x000fc4000000000d */
[----:B------:R-:W-:Y:S01]  /*06c0*/  FMUL R15, R14, R15 ;  /* 0x0000000f0e0f7220 */ /* 0x000fe20000400000 */
[----:B------:R-:W-:-:S03]  /*06d0*/  FFMA R17, R10, R17, 0.12022458761930465698 ;  /* 0x3df6384f0a117423 */ /* 0x000fc60000000011 */
[----:B------:R-:W-:Y:S01]  /*06e0*/  FFMA R13, R15, 1.4426950216293334961, R16 ;  /* 0x3fb8aa3b0f0d7823 */ /* 0x000fe20000000010 */
[----:B------:R-:W-:-:S03]  /*06f0*/  FMUL R17, R10, R17 ;  /* 0x000000110a117220 */ /* 0x000fc60000400000 */
[----:B------:R-:W-:Y:S01]  /*0700*/  FFMA R10, R0, 1.9251366722983220825e-08, R13 ;  /* 0x32a55e34000a7823 */ /* 0x000fe2000000000d */
[----:B------:R-:W-:-:S04]  /*0710*/  FMUL R13, R17, 3 ;  /* 0x40400000110d7820 */ /* 0x000fc80000400000 */
[----:B------:R-:W-:-:S04]  /*0720*/  FFMA R10, R15, R13, R10 ;  /* 0x0000000d0f0a7223 */ /* 0x000fc8000000000a */
[----:B------:R-:W-:-:S04]  /*0730*/  FFMA R10, R0, R17, R10 ;  /* 0x00000011000a7223 */ /* 0x000fc8000000000a */
[----:B------:R-:W-:-:S04]  /*0740*/  FADD R13, R3, R10 ;  /* 0x0000000a030d7221 */ /* 0x000fc80000000000 */
[----:B------:R-:W-:Y:S01]  /*0750*/  FMUL R0, R13, R9 ;  /* 0x000000090d007220 */ /* 0x000fe20000400000 */
[----:B------:R-:W-:-:S03]  /*0760*/  FADD R3, -R3, R13 ;  /* 0x0000000d03037221 */ /* 0x000fc60000000100 */
[----:B------:R-:W0:Y:S01]  /*0770*/  FRND R15, R0 ;  /* 0x00000000000f7307 */ /* 0x000e220000201000 */
[----:B------:R-:W-:Y:S01]  /*0780*/  FADD R10, R10, -R3 ;  /* 0x800000030a0a7221 */ /* 0x000fe20000000000 */
[-C--:B------:R-:W-:Y:S01]  /*0790*/  FFMA R13, R13, R9.reuse, -R0 ;  /* 0x000000090d0d7223 */ /* 0x080fe20000000800 */
[C---:B------:R-:W-:Y:S02]  /*07a0*/  FSETP.GT.AND P1, PT, |R0|.reuse, 152, PT ;  /* 0x431800000000780b */ /* 0x040fe40003f24200 */
[----:B------:R-:W-:Y:S01]  /*07b0*/  FSETP.GEU.AND P2, PT, R0, RZ, PT ;  /* 0x000000ff0000720b */ /* 0x000fe20003f4e000 */
[----:B------:R-:W-:Y:S01]  /*07c0*/  FFMA R10, R10, R9, R13 ;  /* 0x000000090a0a7223 */ /* 0x000fe2000000000d */
[----:B------:R-:W-:Y:S01]  /*07d0*/  IMAD.MOV.U32 R13, RZ, RZ, 0x391fcb8e ;  /* 0x391fcb8eff0d7424 */ /* 0x000fe200078e00ff */
[----:B------:R-:W1:Y:S01]  /*07e0*/  F2I.NTZ R14, R0 ;  /* 0x00000000000e7305 */ /* 0x000e620000203100 */
[----:B0-----:R-:W-:Y:S01]  /*07f0*/  FADD R3, R0, -R15 ;  /* 0x8000000f00037221 */ /* 0x001fe20000000000 */
[----:B------:R-:W-:-:S03]  /*0800*/  FSETP.GT.AND P0, PT, R15, RZ, PT ;  /* 0x000000ff0f00720b */ /* 0x000fc60003f04000 */
[----:B------:R-:W-:Y:S01]  /*0810*/  FADD R10, R10, R3 ;  /* 0x000000030a0a7221 */ /* 0x000fe20000000000 */
[----:B------:R-:W-:Y:S02]  /*0820*/  SEL R15, RZ, 0x83000000, P0 ;  /* 0x83000000ff0f7807 */ /* 0x000fe40000000000 */
[----:B------:R-:W-:Y:S01]  /*0830*/  FSETP.NEU.AND P0, PT, R12, 1, PT ;  /* 0x3f8000000c00780b */ /* 0x000fe20003f0d000 */
[----:B------:R-:W-:-:S03]  /*0840*/  FFMA R3, R10, R13, 0.0013391353422775864601 ;  /* 0x3aaf85ed0a037423 */ /* 0x000fc6000000000d */
[----:B------:R-:W-:Y:S01]  /*0850*/  FSETP.EQ.OR P0, PT, R9, RZ, !P0 ;  /* 0x000000ff0900720b */ /* 0x000fe20004702400 */
[----:B------:R-:W-:-:S04]  /*0860*/  FFMA R3, R10, R3, 0.0096188392490148544312 ;  /* 0x3c1d98560a037423 */ /* 0x000fc80000000003 */
[----:B------:R-:W-:-:S04]  /*0870*/  FFMA R3, R10, R3, 0.055503588169813156128 ;  /* 0x3d6357bb0a037423 */ /* 0x000fc80000000003 */
[----:B------:R-:W-:Y:S01]  /*0880*/  FFMA R13, R10, R3, 0.24022644758224487305 ;  /* 0x3e75fdec0a0d7423 */ /* 0x000fe20000000003 */
[----:B------:R-:W-:-:S03]  /*0890*/  FMUL R3, R9, 0.5 ;  /* 0x3f00000009037820 */ /* 0x000fc60000400000 */
[----:B------:R-:W-:-:S03]  /*08a0*/  FFMA R13, R10, R13, 0.69314718246459960938 ;  /* 0x3f3172180a0d7423 */ /* 0x000fc6000000000d */
[----:B------:R-:W0:Y:S01]  /*08b0*/  FRND.TRUNC R3, R3 ;  /* 0x0000000300037307 */ /* 0x000e22000020d000 */
[----:B------:R-:W-:Y:S01]  /*08c0*/  FFMA R13, R10, R13, 1 ;  /* 0x3f8000000a0d7423 */ /* 0x000fe2000000000d */
[----:B------:R-:W-:Y:S01]  /*08d0*/  IADD3 R10, PT, PT, R15, 0x7f000000, RZ ;  /* 0x7f0000000f0a7810 */ /* 0x000fe20007ffe0ff */
[----:B-1----:R-:W-:-:S04]  /*08e0*/  IMAD R15, R14, 0x800000, -R15 ;  /* 0x008000000e0f7824 */ /* 0x002fc800078e0a0f */
[----:B------:R-:W-:-:S04]  /*08f0*/  FMUL R10, R13, R10 ;  /* 0x0000000a0d0a7220 */ /* 0x000fc80000400000 */
[----:B------:R-:W-:Y:S01]  /*0900*/  FMUL R15, R10, R15 ;  /* 0x0000000f0a0f7220 */ /* 0x000fe20000400000 */
[----:B------:R-:W-:Y:S02]  /*0910*/  MOV R10, 0x3f800000 ;  /* 0x3f800000000a7802 */ /* 0x000fe40000000f00 */
[----:B------:R-:W-:Y:S01]  /*0920*/  @P1 FSEL R15, RZ, +INF , !P2 ;  /* 0x7f800000ff0f1808 */ /* 0x000fe20005000000 */
[----:B0-----:R-:W-:Y:S01]  /*0930*/  FADD R0, R3, R3 ;  /* 0x0000000303007221 */ /* 0x001fe20000000000 */
[----:B------:R-:W-:Y:S06]  /*0940*/  @P0 BRA `(.L_x_5) ;  /* 0x0000000000600947 */ /* 0x000fec0003800000 */
[----:B------:R-:W-:-:S04]  /*0950*/  FSETP.NAN.AND P0, PT, |R9|, |R9|, PT ;  /* 0x400000090900720b */ /* 0x000fc80003f08200 */
[----:B------:R-:W-:-:S13]  /*0960*/  FSETP.NUM.AND P0, PT, |R12|, |R12|, !P0 ;  /* 0x4000000c0c00720b */ /* 0x000fda0004707200 */
[----:B------:R-:W-:Y:S01]  /*0970*/  @!P0 FADD R10, R12, R9 ;  /* 0x000000090c0a8221 */ /* 0x000fe20000000000 */
[----:B------:R-:W-:Y:S06]  /*0980*/  @!P0 BRA `(.L_x_5) ;  /* 0x0000000000508947 */ /* 0x000fec0003800000 */
[----:B------:R-:W-:Y:S01]  /*0990*/  FSETP.NEU.AND P0, PT, |R12|, +INF , PT ;  /* 0x7f8000000c00780b */ /* 0x000fe20003f0d200 */
[----:B------:R-:W-:-:S03]  /*09a0*/  FADD R3, -R0, R9 ;  /* 0x0000000900037221 */ /* 0x000fc60000000100 */
[----:B------:R-:W-:-:S04]  /*09b0*/  FSETP.NEU.AND P0, PT, R12, RZ, P0 ;  /* 0x000000ff0c00720b */ /* 0x000fc8000070d000 */
[----:B------:R-:W-:Y:S02]  /*09c0*/  FSETP.GEU.OR P1, PT, R9, RZ, P0 ;  /* 0x000000ff0900720b */ /* 0x000fe4000072e400 */
[----:B------:R-:W-:-:S07]  /*09d0*/  FSETP.NEU.AND P2, PT, |R3|, 1, !P0 ;  /* 0x3f8000000300780b */ /* 0x000fce000474d200 */
[----:B------:R-:W-:-:S05]  /*09e0*/  @!P0 FADD R10, R12, R12 ;  /* 0x0000000c0c0a8221 */ /* 0x000fca0000000000 */
[----:B------:R-:W-:-:S04]  /*09f0*/  @!P1 LOP3.LUT R10, R10, 0x7f800000, RZ, 0x3c, !PT ;  /* 0x7f8000000a0a9812 */ /* 0x000fc800078e3cff */
[----:B------:R-:W-:Y:S01]  /*0a00*/  @P2 LOP3.LUT R10, R10, 0x7fffffff, RZ, 0xc0, !PT ;  /* 0x7fffffff0a0a2812 */ /* 0x000fe200078ec0ff */
[----:B------:R-:W-:Y:S06]  /*0a10*/  @!P0 BRA `(.L_x_5) ;  /* 0x00000000002c8947 */ /* 0x000fec0003800000 */
[----:B------:R-:W-:Y:S01]  /*0a20*/  FSETP.NEU.AND P0, PT, |R9|, +INF , PT ;  /* 0x7f8000000900780b */ /* 0x000fe20003f0d200 */
[----:B------:R-:W-:Y:S01]  /*0a30*/  IMAD.MOV.U32 R10, RZ, RZ, 0x3f800000 ;  /* 0x3f800000ff0a7424 */ /* 0x000fe200078e00ff */
[----:B------:R-:W-:-:S13]  /*0a40*/  FSETP.EQ.AND P1, PT, R12, -1, PT ;  /* 0xbf8000000c00780b */ /* 0x000fda0003f22000 */
[----:B------:R-:W-:Y:S05]  /*0a50*/  @!P0 BRA P1, `(.L_x_5) ;  /* 0x00000000001c8947 */ /* 0x000fea0000800000 */
[----:B------:R-:W-:Y:S02]  /*0a60*/  FSETP.GEU.AND P1, PT, R12, RZ, PT ;  /* 0x000000ff0c00720b */ /* 0x000fe40003f2e000 */
[----:B------:R-:W-:-:S11]  /*0a70*/  MOV R10, R15 ;  /* 0x0000000f000a7202 */ /* 0x000fd60000000f00 */
[----:B------:R-:W0:Y:S01]  /*0a80*/  @!P1 FRND.FLOOR R0, R9 ;  /* 0x0000000900009307 */ /* 0x000e220000205000 */
[----:B------:R-:W-:Y:S02]  /*0a90*/  @!P1 FSETP.NEU.AND P2, PT, |R3|, 1, PT ;  /* 0x3f8000000300980b */ /* 0x000fe40003f4d200 */
[----:B0-----:R-:W-:Y:S02]  /*0aa0*/  @!P1 FSETP.NEU.AND P0, PT, R9, R0, PT ;  /* 0x000000000900920b */ /* 0x001fe40003f0d000 */
[----:B------:R-:W-:-:S04]  /*0ab0*/  @!P1 FSEL R0, R15, -R15, P2 ;  /* 0x8000000f0f009208 */ /* 0x000fc80001000000 */
[----:B------:R-:W-:-:S07]  /*0ac0*/  @!P1 FSEL R10, R0, +QNAN , !P0 ;  /* 0x7fffffff000a9808 */ /* 0x000fce0004000000 */
.L_x_5:
[----:B------:R-:W-:Y:S05]  /*0ad0*/  BSYNC.RECONVERGENT B0 ;  /* 0x0000000000007941 */ /* 0x000fea0003800200 */
.L_x_4:
[----:B------:R-:W0:Y:S01]  /*0ae0*/  LDCU UR6, c[0x0][0x394] ;  /* 0x00007280ff0677ac */ /* 0x000e220008000800 */
[----:B------:R-:W-:Y:S01]  /*0af0*/  BSSY.RECONVERGENT B0, `(.L_x_8) ;  /* 0x0000076000007945 */ /* 0x000fe20003800200 */
[----:B------:R-:W-:Y:S02]  /*0b00*/  IMAD.MOV.U32 R3, RZ, RZ, RZ ;  /* 0x000000ffff037224 */ /* 0x000fe400078e00ff */
[----:B0-----:R-:W-:-:S05]  /*0b10*/  FADD R0, R8, UR6 ;  /* 0x0000000608007e21 */ /* 0x001fca0008000000 */
[----:B------:R-:W-:-:S13]  /*0b20*/  FSETP.NEU.AND P0, PT, R0, 2, PT ;  /* 0x400000000000780b */ /* 0x000fda0003f0d000 */
[----:B------:R-:W-:Y:S05]  /*0b30*/  @!P0 BRA `(.L_x_9) ;  /* 0x0000000400c48947 */ /* 0x000fea0003800000 */
[----:B------:R-:W0:Y:S02]  /*0b40*/  LDC R13, c[0x0][0x390] ;  /* 0x0000e400ff0d7b82 */ /* 0x000e240000000800 */
[----:B0-----:R-:W-:-:S05]  /*0b50*/  FADD R3, R13, UR6 ;  /* 0x000000060d037e21 */ /* 0x001fca0008000000 */
[----:B------:R-:W-:Y:S01]  /*0b60*/  FSETP.GTU.AND P0, PT, R3, R8, PT ;  /* 0x000000080300720b */ /* 0x000fe20003f0c000 */
[----:B------:R-:W-:-:S12]  /*0b70*/  HFMA2 R3, -RZ, RZ, 1.875, 0 ;  /* 0x3f800000ff037431 */ /* 0x000fd800000001ff */
[----:B------:R-:W-:Y:S05]  /*0b80*/  @!P0 BRA `(.L_x_9) ;  /* 0x0000000400b08947 */ /* 0x000fea0003800000 */
[----:B------:R-:W-:Y:S01]  /*0b90*/  FSETP.GE.AND P0, PT, R8, UR6, PT ;  /* 0x0000000608007c0b */ /* 0x000fe2000bf06000 */
[----:B------:R-:W-:-:S12]  /*0ba0*/  IMAD.MOV.U32 R3, RZ, RZ, RZ ;  /* 0x000000ffff037224 */ /* 0x000fd800078e00ff */
[----:B------:R-:W-:Y:S05]  /*0bb0*/  @!P0 BRA `(.L_x_9) ;  /* 0x0000000400a48947 */ /* 0x000fea0003800000 */
[----:B------:R-:W0:Y:S01]  /*0bc0*/  MUFU.RCP R3, R13 ;  /* 0x0000000d00037308 */ /* 0x000e220000001000 */
[----:B------:R-:W-:Y:S01]  /*0bd0*/  FADD R0, R8, -UR6 ;  /* 0x8000000608007e21 */ /* 0x000fe20008000000 */
[----:B------:R-:W-:Y:S06]  /*0be0*/  BSSY.RECONVERGENT B1, `(.L_x_10) ;  /* 0x000000d000017945 */ /* 0x000fec0003800200 */
[----:B------:R-:W1:Y:S01]  /*0bf0*/  FCHK P0, R0, R13 ;  /* 0x0000000d00007302 */ /* 0x000e620000000000 */
[----:B0-----:R-:W-:-:S04]  /*0c00*/  FFMA R12, R3, -R13, 1 ;  /* 0x3f800000030c7423 */ /* 0x001fc8000000080d */
[----:B------:R-:W-:-:S04]  /*0c10*/  FFMA R3, R3, R12, R3 ;  /* 0x0000000c03037223 */ /* 0x000fc80000000003 */
[----:B------:R-:W-:-:S04]  /*0c20*/  FFMA R8, R0, R3, RZ ;  /* 0x0000000300087223 */ /* 0x000fc800000000ff */
[----:B------:R-:W-:-:S04]  /*0c30*/  FFMA R9, R8, -R13, R0 ;  /* 0x8000000d08097223 */ /* 0x000fc80000000000 */
[----:B------:R-:W-:Y:S01]  /*0c40*/  FFMA R8, R3, R9, R8 ;  /* 0x0000000903087223 */ /* 0x000fe20000000008 */
[----:B-1----:R-:W-:Y:S06]  /*0c50*/  @!P0 BRA `(.L_x_11) ;  /* 0x0000000000148947 */ /* 0x002fec0003800000 */
[----:B------:R-:W0:Y:S01]  /*0c60*/  LDCU UR7, c[0x0][0x390] ;  /* 0x00007200ff0777ac */ /* 0x000e220008000800 */
[----:B------:R-:W-:Y:S02]  /*0c70*/  MOV R12, 0xca0 ;  /* 0x00000ca0000c7802 */ /* 0x000fe40000000f00 */
[----:B0-----:R-:W-:-:S07]  /*0c80*/  MOV R3, UR7 ;  /* 0x0000000700037c02 */ /* 0x001fce0008000f00 */
[----:B------:R-:W-:Y:S05]  /*0c90*/  CALL.REL.NOINC `($__internal_1_$__cuda_sm3x_div_rn_noftz_f32_slowpath) ;  /* 0x0000000800a47944 */ /* 0x000fea0003c00000 */
[----:B------:R-:W-:-:S07]  /*0ca0*/  IMAD.MOV.U32 R8, RZ, RZ, R0 ;  /* 0x000000ffff087224 */ /* 0x000fce00078e0000 */
.L_x_11:
[----:B------:R-:W-:Y:S05]  /*0cb0*/  BSYNC.RECONVERGENT B1 ;  /* 0x0000000000017941 */ /* 0x000fea0003800200 */
.L_x_10:
        /* <DEDUP_REMOVED lines=38> */
[----:B------:R-:W-:Y:S01]  /*0f20*/  IMAD.MOV.U32 R3, RZ, RZ, 0x391fcb8e ;  /* 0x391fcb8eff037424 */ /* 0x000fe200078e00ff */
[----:B------:R-:W-:Y:S02]  /*0f30*/  FSETP.GT.AND P1, PT, |R0|, 152, PT ;  /* 0x431800000000780b */ /* 0x000fe40003f24200 */
[----:B------:R-:W-:Y:S01]  /*0f40*/  FFMA R9, R12, R11, R9 ;  /* 0x0000000b0c097223 */ /* 0x000fe20000000009 */
[C---:B------:R-:W-:Y:S01]  /*0f50*/  FSETP.GEU.AND P2, PT, R0.reuse, RZ, PT ;  /* 0x000000ff0000720b */ /* 0x040fe20003f4e000 */
[----:B------:R-:W1:Y:S01]  /*0f60*/  F2I.NTZ R14, R0 ;  /* 0x00000000000e7305 */ /* 0x000e620000203100 */
[----:B0-----:R-:W-:Y:S01]  /*0f70*/  FADD R12, R0, -R13 ;  /* 0x8000000d000c7221 */ /* 0x001fe20000000000 */
[----:B------:R-:W-:-:S03]  /*0f80*/  FSETP.GT.AND P0, PT, R13, RZ, PT ;  /* 0x000000ff0d00720b */ /* 0x000fc60003f04000 */
[----:B------:R-:W-:Y:S01]  /*0f90*/  FADD R12, R9, R12 ;  /* 0x0000000c090c7221 */ /* 0x000fe20000000000 */
[C---:B------:R-:W-:Y:S01]  /*0fa0*/  FMUL R9, R11.reuse, 0.5 ;  /* 0x3f0000000b097820 */ /* 0x040fe20000400000 */
[----:B------:R-:W-:Y:S02]  /*0fb0*/  SEL R13, RZ, 0x83000000, P0 ;  /* 0x83000000ff0d7807 */ /* 0x000fe40000000000 */
[----:B------:R-:W-:Y:S01]  /*0fc0*/  FFMA R3, R12, R3, 0.0013391353422775864601 ;  /* 0x3aaf85ed0c037423 */ /* 0x000fe20000000003 */
[----:B------:R-:W-:Y:S02]  /*0fd0*/  FSETP.NEU.AND P0, PT, R8, 1, PT ;  /* 0x3f8000000800780b */ /* 0x000fe40003f0d000 */
[----:B------:R-:W0:Y:S01]  /*0fe0*/  FRND.TRUNC R9, R9 ;  /* 0x0000000900097307 */ /* 0x000e22000020d000 */
[----:B------:R-:W-:Y:S01]  /*0ff0*/  FFMA R3, R12, R3, 0.0096188392490148544312 ;  /* 0x3c1d98560c037423 */ /* 0x000fe20000000003 */
[----:B------:R-:W-:Y:S01]  /*1000*/  FSETP.EQ.OR P0, PT, R11, RZ, !P0 ;  /* 0x000000ff0b00720b */ /* 0x000fe20004702400 */
[----:B-1----:R-:W-:-:S02]  /*1010*/  IMAD R14, R14, 0x800000, -R13 ;  /* 0x008000000e0e7824 */ /* 0x002fc400078e0a0d */
[----:B------:R-:W-:-:S04]  /*1020*/  FFMA R3, R12, R3, 0.055503588169813156128 ;  /* 0x3d6357bb0c037423 */ /* 0x000fc80000000003 */
[----:B------:R-:W-:-:S04]  /*1030*/  FFMA R3, R12, R3, 0.24022644758224487305 ;  /* 0x3e75fdec0c037423 */ /* 0x000fc80000000003 */
[----:B------:R-:W-:Y:S01]  /*1040*/  FFMA R3, R12, R3, 0.69314718246459960938 ;  /* 0x3f3172180c037423 */ /* 0x000fe20000000003 */
[----:B0-----:R-:W-:-:S03]  /*1050*/  FADD R0, R9, R9 ;  /* 0x0000000909007221 */ /* 0x001fc60000000000 */
[----:B------:R-:W-:Y:S01]  /*1060*/  FFMA R3, R12, R3, 1 ;  /* 0x3f8000000c037423 */ /* 0x000fe20000000003 */
[----:B------:R-:W-:-:S05]  /*1070*/  IADD3 R12, PT, PT, R13, 0x7f000000, RZ ;  /* 0x7f0000000d0c7810 */ /* 0x000fca0007ffe0ff */
[----:B------:R-:W-:-:S04]  /*1080*/  FMUL R3, R3, R12 ;  /* 0x0000000c03037220 */ /* 0x000fc80000400000 */
[----:B------:R-:W-:Y:S01]  /*1090*/  FMUL R14, R3, R14 ;  /* 0x0000000e030e7220 */ /* 0x000fe20000400000 */
[----:B------:R-:W-:Y:S02]  /*10a0*/  MOV R3, 0x3f800000 ;  /* 0x3f80000000037802 */ /* 0x000fe40000000f00 */
[----:B------:R-:W-:Y:S01]  /*10b0*/  @P1 FSEL R14, RZ, +INF , !P2 ;  /* 0x7f800000ff0e1808 */ /* 0x000fe20005000000 */
        /* <DEDUP_REMOVED lines=25> */
.L_x_9:
[----:B------:R-:W-:Y:S05]  /*1250*/  BSYNC.RECONVERGENT B0 ;  /* 0x0000000000007941 */ /* 0x000fea0003800200 */
.L_x_8:
[----:B------:R-:W0:Y:S01]  /*1260*/  LDC.64 R12, c[0x0][0x3a8] ;  /* 0x0000ea00ff0c7b82 */ /* 0x000e220000000a00 */
[----:B------:R-:W1:Y:S07]  /*1270*/  LDCU UR7, c[0x0][0x3a4] ;  /* 0x00007480ff0777ac */ /* 0x000e6e0008000800 */
[----:B------:R-:W2:Y:S01]  /*1280*/  LDC.64 R8, c[0x0][0x3b8] ;  /* 0x0000ee00ff087b82 */ /* 0x000ea20000000a00 */
[----:B0-----:R-:W-:Y:S01]  /*1290*/  FSETP.NEU.AND P1, PT, R12, 1, PT ;  /* 0x3f8000000c00780b */ /* 0x001fe20003f2d000 */
[----:B--2---:R-:W-:-:S12]  /*12a0*/  IMAD.WIDE R8, R6, 0x4, R8 ;  /* 0x0000000406087825 */ /* 0x004fd800078e0208 */
[----:B------:R0:W-:Y:S04]  /*12b0*/  @P1 STG.E desc[UR4][R8.64], R7 ;  /* 0x0000000708001986 */ /* 0x0001e8000c101904 */
[----:B------:R-:W2:Y:S01]  /*12c0*/  @P1 LDG.E R11, desc[UR4][R4.64+0x4] ;  /* 0x00000404040b1981 */ /* 0x000ea2000c1e1900 */
[----:B------:R-:W-:Y:S01]  /*12d0*/  FSETP.NEU.AND P0, PT, R13, 1, PT ;  /* 0x3f8000000d00780b */ /* 0x000fe20003f0d000 */
[----:B------:R-:W-:-:S04]  /*12e0*/  FMUL R3, R3, R10 ;  /* 0x0000000a03037220 */ /* 0x000fc80000400000 */
[----:B------:R-:W-:-:S04]  /*12f0*/  FADD R0, -R3, 1 ;  /* 0x3f80000003007421 */ /* 0x000fc80000000100 */
[----:B-1----:R-:W-:-:S04]  /*1300*/  FFMA R3, R0, UR7, R3 ;  /* 0x0000000700037c23 */ /* 0x002fc80008000003 */
[----:B------:R-:W-:-:S05]  /*1310*/  @!P0 FADD R3, -R3, 1 ;  /* 0x3f80000003038421 */ /* 0x000fca0000000100 */
[----:B------:R-:W-:Y:S01]  /*1320*/  @!P1 STG.E desc[UR4][R8.64], R3 ;  /* 0x0000000308009986 */ /* 0x000fe2000c101904 */
[----:B------:R-:W-:-:S05]  /*1330*/  @!P1 IMAD.MOV.U32 R11, RZ, RZ, R3 ;  /* 0x000000ffff0b9224 */ /* 0x000fca00078e0003 */
[----:B--2---:R-:W-:Y:S04]  /*1340*/  STG.E desc[UR4][R8.64+0x4], R11 ;  /* 0x0000040b08007986 */ /* 0x004fe8000c101904 */
[----:B------:R-:W2:Y:S01]  /*1350*/  @P1 LDG.E R0, desc[UR4][R4.64+0x8] ;  /* 0x0000080404001981 */ /* 0x000ea2000c1e1900 */
[----:B------:R-:W-:Y:S01]  /*1360*/  @P1 FSETP.GT.AND P0, PT, R2, R7, PT ;  /* 0x000000070200120b */ /* 0x000fe20003f04000 */
[----:B------:R-:W-:-:S03]  /*1370*/  @P1 FADD R13, -R3, 1 ;  /* 0x3f800000030d1421 */ /* 0x000fc60000000100 */
[----:B------:R-:W-:Y:S01]  /*1380*/  @P1 FSEL R2, R7, R2, P0 ;  /* 0x0000000207021208 */ /* 0x000fe20000000000 */
[----:B--2---:R-:W-:-:S04]  /*1390*/  @P1 FMUL R0, R0, R13 ;  /* 0x0000000d00001220 */ /* 0x004fc80000400000 */
[----:B0-----:R-:W-:-:S05]  /*13a0*/  @P1 FFMA R7, R3, R2, R0 ;  /* 0x0000000203071223 */ /* 0x001fca0000000000 */
[----:B------:R-:W-:Y:S04]  /*13b0*/  @P1 STG.E desc[UR4][R8.64+0x8], R7 ;  /* 0x0000080708001986 */ /* 0x000fe8000c101904 */
[----:B------:R0:W-:Y:S04]  /*13c0*/  @!P1 STG.E desc[UR4][R8.64+0x8], R3 ;  /* 0x0000080308009986 */ /* 0x0001e8000c101904 */
[----:B0-----:R-:W2:Y:S04]  /*13d0*/  @!P1 LDG.E R3, desc[UR4][R4.64+0xc] ;  /* 0x00000c0404039981 */ /* 0x001ea8000c1e1900 */
[----:B--2---:R-:W-:Y:S01]  /*13e0*/  STG.E desc[UR4][R8.64+0xc], R3 ;  /* 0x00000c0308007986 */ /* 0x004fe2000c101904 */
[----:B------:R-:W-:Y:S05]  /*13f0*/  EXIT ;  /* 0x000000000000794d */ /* 0x000fea0003800000 */
        .weak           $__internal_0_$__cuda_sm20_rcp_rn_f32_slowpath
        .type           $__internal_0_$__cuda_sm20_rcp_rn_f32_slowpath,@function
        .size           $__internal_0_$__cuda_sm20_rcp_rn_f32_slowpath,($__internal_1_$__cuda_sm3x_div_rn_noftz_f32_slowpath - $__internal_0_$__cuda_sm20_rcp_rn_f32_slowpath)
$__internal_0_$__cuda_sm20_rcp_rn_f32_slowpath:
[----:B------:R-:W-:-:S04]  /*1400*/  SHF.L.U32 R3, R0, 0x1, RZ ;  /* 0x0000000100037819 */ /* 0x000fc800000006ff */
[----:B------:R-:W-:-:S04]  /*1410*/  SHF.R.U32.HI R15, RZ, 0x18, R3 ;  /* 0x00000018ff0f7819 */ /* 0x000fc80000011603 */
[----:B------:R-:W-:-:S13]  /*1420*/  ISETP.NE.U32.AND P0, PT, R15, RZ, PT ;  /* 0x000000ff0f00720c */ /* 0x000fda0003f05070 */
[----:B------:R-:W-:Y:S05]  /*1430*/  @P0 BRA `(.L_x_12) ;  /* 0x00000000002c0947 */ /* 0x000fea0003800000 */
[----:B------:R-:W-:-:S05]  /*1440*/  IMAD.SHL.U32 R3, R0, 0x2, RZ ;  /* 0x0000000200037824 */ /* 0x000fca00078e00ff */
[----:B------:R-:W-:-:S13]  /*1450*/  ISETP.NE.AND P0, PT, R3, RZ, PT ;  /* 0x000000ff0300720c */ /* 0x000fda0003f05270 */
[----:B------:R2:W3:Y:S01]  /*1460*/  @!P0 MUFU.RCP R3, R0 ;  /* 0x0000000000038308 */ /* 0x0004e20000001000 */
[----:B------:R-:W-:Y:S05]  /*1470*/  @!P0 BRA `(.L_x_13) ;  /* 0x0000000000a48947 */ /* 0x000fea0003800000 */
[----:B------:R-:W-:-:S04]  /*1480*/  FFMA R11, R0, 1.84467440737095516160e+19, RZ ;  /* 0x5f800000000b7823 */ /* 0x000fc800000000ff */
[----:B--2---:R-:W3:Y:S02]  /*1490*/  MUFU.RCP R0, R11 ;  /* 0x0000000b00007308 */ /* 0x004ee40000001000 */
[----:B---3--:R-:W-:-:S04]  /*14a0*/  FFMA R3, R11, R0, -1 ;  /* 0xbf8000000b037423 */ /* 0x008fc80000000000 */
[----:B------:R-:W-:-:S04]  /*14b0*/  FADD.FTZ R3, -R3, -RZ ;  /* 0x800000ff03037221 */ /* 0x000fc80000010100 */
[----:B------:R-:W-:-:S04]  /*14c0*/  FFMA R0, R0, R3, R0 ;  /* 0x0000000300007223 */ /* 0x000fc80000000000 */
[----:B------:R-:W-:Y:S01]  /*14d0*/  FFMA R3, R0, 1.84467440737095516160e+19, RZ ;  /* 0x5f80000000037823 */ /* 0x000fe200000000ff */
[----:B------:R-:W-:Y:S06]  /*14e0*/  BRA `(.L_x_13) ;  /* 0x0000000000887947 */ /* 0x000fec0003800000 */
.L_x_12:
[----:B------:R-:W-:-:S04]  /*14f0*/  IADD3 R17, PT, PT, R15, -0xfd, RZ ;  /* 0xffffff030f117810 */ /* 0x000fc80007ffe0ff */
[----:B------:R-:W-:-:S13]  /*1500*/  ISETP.GT.U32.AND P0, PT, R17, 0x1, PT ;  /* 0x000000011100780c */ /* 0x000fda0003f04070 */
[----:B------:R-:W-:Y:S05]  /*1510*/  @P0 BRA `(.L_x_14) ;  /* 0x0000000000780947 */ /* 0x000fea0003800000 */
[----:B------:R-:W-:Y:S01]  /*1520*/  LOP3.LUT R3, R0, 0x7fffff, RZ, 0xc0, !PT ;  /* 0x007fffff00037812 */ /* 0x000fe200078ec0ff */
[----:B------:R-:W-:-:S03]  /*1530*/  IMAD.MOV.U32 R14, RZ, RZ, 0x3 ;  /* 0x00000003ff0e7424 */ /* 0x000fc600078e00ff */
[----:B------:R-:W-:Y:S02]  /*1540*/  LOP3.LUT R3, R3, 0x3f800000, RZ, 0xfc, !PT ;  /* 0x3f80000003037812 */ /* 0x000fe400078efcff */
[----:B------:R-:W-:Y:S02]  /*1550*/  SHF.L.U32 R14, R14, R17, RZ ;  /* 0x000000110e0e7219 */ /* 0x000fe400000006ff */
[----:B------:R-:W0:Y:S02]  /*1560*/  MUFU.RCP R12, R3 ;  /* 0x00000003000c7308 */ /* 0x000e240000001000 */
[----:B0-----:R-:W-:-:S04]  /*1570*/  FFMA R11, R3, R12, -1 ;  /* 0xbf800000030b7423 */ /* 0x001fc8000000000c */
[----:B------:R-:W-:-:S04]  /*1580*/  FADD.FTZ R11, -R11, -RZ ;  /* 0x800000ff0b0b7221 */ /* 0x000fc80000010100 */
[CCC-:B------:R-:W-:Y:S01]  /*1590*/  FFMA.RM R13, R12.reuse, R11.reuse, R12.reuse ;  /* 0x0000000b0c0d7223 */ /* 0x1c0fe2000000400c */
[----:B------:R-:W-:-:S04]  /*15a0*/  FFMA.RP R12, R12, R11, R12 ;  /* 0x0000000b0c0c7223 */ /* 0x000fc8000000800c */
[C---:B------:R-:W-:Y:S02]  /*15b0*/  LOP3.LUT R11, R13.reuse, 0x7fffff, RZ, 0xc0, !PT ;  /* 0x007fffff0d0b7812 */ /* 0x040fe400078ec0ff */
[----:B------:R-:W-:Y:S02]  /*15c0*/  FSETP.NEU.FTZ.AND P0, PT, R13, R12, PT ;  /* 0x0000000c0d00720b */ /* 0x000fe40003f1d000 */
[----:B------:R-:W-:Y:S02]  /*15d0*/  LOP3.LUT R11, R11, 0x800000, RZ, 0xfc, !PT ;  /* 0x008000000b0b7812 */ /* 0x000fe400078efcff */
[----:B------:R-:W-:Y:S02]  /*15e0*/  SEL R12, RZ, 0xffffffff, !P0 ;  /* 0xffffffffff0c7807 */ /* 0x000fe40004000000 */
[----:B------:R-:W-:Y:S02]  /*15f0*/  LOP3.LUT R14, R14, R11, RZ, 0xc0, !PT ;  /* 0x0000000b0e0e7212 */ /* 0x000fe400078ec0ff */
[----:B------:R-:W-:-:S02]  /*1600*/  IADD3 R12, PT, PT, -R12, RZ, RZ ;  /* 0x000000ff0c0c7210 */ /* 0x000fc40007ffe1ff */
[-C--:B------:R-:W-:Y:S02]  /*1610*/  SHF.R.U32.HI R14, RZ, R17.reuse, R14 ;  /* 0x00000011ff0e7219 */ /* 0x080fe4000001160e */
[----:B------:R-:W-:Y:S02]  /*1620*/  LOP3.LUT P1, RZ, R12, R17, R11, 0xf8, !PT ;  /* 0x000000110cff7212 */ /* 0x000fe4000782f80b */
[C---:B------:R-:W-:Y:S02]  /*1630*/  LOP3.LUT P0, RZ, R14.reuse, 0x1, RZ, 0xc0, !PT ;  /* 0x000000010eff7812 */ /* 0x040fe4000780c0ff */
[----:B------:R-:W-:Y:S02]  /*1640*/  LOP3.LUT P2, RZ, R14, 0x2, RZ, 0xc0, !PT ;  /* 0x000000020eff7812 */ /* 0x000fe4000784c0ff */
[----:B------:R-:W-:Y:S02]  /*1650*/  IADD3 R12, PT, PT, R15, -0xfc, RZ ;  /* 0xffffff040f0c7810 */ /* 0x000fe40007ffe0ff */
[----:B------:R-:W-:-:S02]  /*1660*/  PLOP3.LUT P0, PT, P0, P1, P2, 0xe0, 0x0 ;  /* 0x000000000000781c */ /* 0x000fc40000703c20 */
[----:B------:R-:W-:Y:S02]  /*1670*/  LOP3.LUT P1, RZ, R0, 0x7fffff, RZ, 0xc0, !PT ;  /* 0x007fffff00ff7812 */ /* 0x000fe4000782c0ff */
[----:B------:R-:W-:-:S05]  /*1680*/  SEL R3, RZ, 0x1, !P0 ;  /* 0x00000001ff037807 */ /* 0x000fca0004000000 */
[----:B------:R-:W-:-:S05]  /*1690*/  IMAD.MOV R3, RZ, RZ, -R3 ;  /* 0x000000ffff037224 */ /* 0x000fca00078e0a03 */
[----:B------:R-:W-:Y:S02]  /*16a0*/  ISETP.GE.AND P0, PT, R3, RZ, PT ;  /* 0x000000ff0300720c */ /* 0x000fe40003f06270 */
[----:B------:R-:W-:-:S11]  /*16b0*/  SHF.R.U32.HI R3, RZ, R12, R11 ;  /* 0x0000000cff037219 */ /* 0x000fd6000001160b */
[----:B------:R-:W-:-:S05]  /*16c0*/  @!P0 IADD3 R3, PT, PT, R3, 0x1, RZ ;  /* 0x0000000103038810 */ /* 0x000fca0007ffe0ff */
[----:B------:R-:W-:-:S05]  /*16d0*/  @!P1 IMAD.SHL.U32 R3, R3, 0x2, RZ ;  /* 0x0000000203039824 */ /* 0x000fca00078e00ff */
[----:B------:R-:W-:Y:S01]  /*16e0*/  LOP3.LUT R3, R3, 0x80000000, R0, 0xf8, !PT ;  /* 0x8000000003037812 */ /* 0x000fe200078ef800 */
[----:B------:R-:W-:Y:S06]  /*16f0*/  BRA `(.L_x_13) ;  /* 0x0000000000047947 */ /* 0x000fec0003800000 */
.L_x_14:
[----:B------:R0:W1:Y:S02]  /*1700*/  MUFU.RCP R3, R0 ;  /* 0x0000000000037308 */ /* 0x0000640000001000 */
.L_x_13:
[----:B------:R-:W-:-:S04]  /*1710*/  HFMA2 R11, -RZ, RZ, 0, 0 ;  /* 0x00000000ff0b7431 */ /* 0x000fc800000001ff */
[----:B0123--:R-:W-:Y:S05]  /*1720*/  RET.REL.NODEC R10 `(_Z19BlueBoxAdjustKerneliiffffffffffPKfPf) ;  /* 0xffffffe80a347950 */ /* 0x00ffea0003c3ffff */
        .weak           $__internal_1_$__cuda_sm3x_div_rn_noftz_f32_slowpath
        .type           $__internal_1_$__cuda_sm3x_div_rn_noftz_f32_slowpath,@function
        .size           $__internal_1_$__cuda_sm3x_div_rn_noftz_f32_slowpath,(.L_x_28 - $__internal_1_$__cuda_sm3x_div_rn_noftz_f32_slowpath)
$__internal_1_$__cuda_sm3x_div_rn_noftz_f32_slowpath:
[----:B------:R-:W-:Y:S01]  /*1730*/  SHF.R.U32.HI R14, RZ, 0x17, R3 ;  /* 0x00000017ff0e7819 */ /* 0x000fe20000011603 */
[----:B------:R-:W-:Y:S01]  /*1740*/  BSSY.RECONVERGENT B2, `(.L_x_15) ;  /* 0x0000062000027945 */ /* 0x000fe20003800200 */
[----:B------:R-:W-:Y:S02]  /*1750*/  SHF.R.U32.HI R13, RZ, 0x17, R0 ;  /* 0x00000017ff0d7819 */ /* 0x000fe40000011600 */
[----:B------:R-:W-:Y:S02]  /*1760*/  LOP3.LUT R14, R14, 0xff, RZ, 0xc0, !PT ;  /* 0x000000ff0e0e7812 */ /* 0x000fe400078ec0ff */
[----:B------:R-:W-:Y:S02]  /*1770*/  LOP3.LUT R15, R13, 0xff, RZ, 0xc0, !PT ;  /* 0x000000ff0d0f7812 */ /* 0x000fe400078ec0ff */
[----:B------:R-:W-:-:S03]  /*1780*/  IADD3 R17, PT, PT, R14, -0x1, RZ ;  /* 0xffffffff0e117810 */ /* 0x000fc60007ffe0ff */
[----:B------:R-:W-:Y:S01]  /*1790*/  VIADD R16, R15, 0xffffffff ;  /* 0xffffffff0f107836 */ /* 0x000fe20000000000 */
[----:B------:R-:W-:-:S04]  /*17a0*/  ISETP.GT.U32.AND P0, PT, R17, 0xfd, PT ;  /* 0x000000fd1100780c */ /* 0x000fc80003f04070 */
[----:B------:R-:W-:-:S13]  /*17b0*/  ISETP.GT.U32.OR P0, PT, R16, 0xfd, P0 ;  /* 0x000000fd1000780c */ /* 0x000fda0000704470 */
[----:B------:R-:W-:Y:S01]  /*17c0*/  @!P0 MOV R13, RZ ;  /* 0x000000ff000d8202 */ /* 0x000fe20000000f00 */
[----:B------:R-:W-:Y:S06]  /*17d0*/  @!P0 BRA `(.L_x_16) ;  /* 0x00000000005c8947 */ /* 0x000fec0003800000 */
[----:B------:R-:W-:Y:S02]  /*17e0*/  FSETP.GTU.FTZ.AND P0, PT, |R0|, +INF , PT ;  /* 0x7f8000000000780b */ /* 0x000fe40003f1c200 */
[----:B------:R-:W-:-:S04]  /*17f0*/  FSETP.GTU.FTZ.AND P1, PT, |R3|, +INF , PT ;  /* 0x7f8000000300780b */ /* 0x000fc80003f3c200 */
[----:B------:R-:W-:-:S13]  /*1800*/  PLOP3.LUT P0, PT, P0, P1, PT, 0xf8, 0x8f ;  /* 0x00000000008f781c */ /* 0x000fda0000703f70 */
[----:B------:R-:W-:Y:S05]  /*1810*/  @P0 BRA `(.L_x_17) ;  /* 0x00000004004c0947 */ /* 0x000fea0003800000 */
[----:B------:R-:W-:-:S13]  /*1820*/  LOP3.LUT P0, RZ, R3, 0x7fffffff, R0, 0xc8, !PT ;  /* 0x7fffffff03ff7812 */ /* 0x000fda000780c800 */
[----:B------:R-:W-:Y:S05]  /*1830*/  @!P0 BRA `(.L_x_18) ;  /* 0x00000004003c8947 */ /* 0x000fea0003800000 */
[C---:B------:R-:W-:Y:S02]  /*1840*/  FSETP.NEU.FTZ.AND P2, PT, |R0|.reuse, +INF , PT ;  /* 0x7f8000000000780b */ /* 0x040fe40003f5d200 */
[----:B------:R-:W-:Y:S02]  /*1850*/  FSETP.NEU.FTZ.AND P1, PT, |R3|, +INF , PT ;  /* 0x7f8000000300780b */ /* 0x000fe40003f3d200 */
[----:B------:R-:W-:-:S11]  /*1860*/  FSETP.NEU.FTZ.AND P0, PT, |R0|, +INF , PT ;  /* 0x7f8000000000780b */ /* 0x000fd60003f1d200 */
[----:B------:R-:W-:Y:S05]  /*1870*/  @!P1 BRA !P2, `(.L_x_18) ;  /* 0x00000004002c9947 */ /* 0x000fea0005000000 */
[----:B------:R-:W-:-:S04]  /*1880*/  LOP3.LUT P2, RZ, R0, 0x7fffffff, RZ, 0xc0, !PT ;  /* 0x7fffffff00ff7812 */ /* 0x000fc8000784c0ff */
[----:B------:R-:W-:-:S13]  /*1890*/  PLOP3.LUT P1, PT, P1, P2, PT, 0x2f, 0xf2 ;  /* 0x0000000000f2781c */ /* 0x000fda0000f24577 */
[----:B------:R-:W-:Y:S05]  /*18a0*/  @P1 BRA `(.L_x_19) ;  /* 0x0000000400181947 */ /* 0x000fea0003800000 */
[----:B------:R-:W-:-:S04]  /*18b0*/  LOP3.LUT P1, RZ, R3, 0x7fffffff, RZ, 0xc0, !PT ;  /* 0x7fffffff03ff7812 */ /* 0x000fc8000782c0ff */
[----:B------:R-:W-:-:S13]  /*18c0*/  PLOP3.LUT P0, PT, P0, P1, PT, 0x2f, 0xf2 ;  /* 0x0000000000f2781c */ /* 0x000fda0000702577 */
[----:B------:R-:W-:Y:S05]  /*18d0*/  @P0 BRA `(.L_x_20) ;  /* 0x0000000400000947 */ /* 0x000fea0003800000 */
[----:B------:R-:W-:Y:S02]  /*18e0*/  ISETP.GE.AND P0, PT, R16, RZ, PT ;  /* 0x000000ff1000720c */ /* 0x000fe40003f06270 */
[----:B------:R-:W-:-:S11]  /*18f0*/  ISETP.GE.AND P1, PT, R17, RZ, PT ;  /* 0x000000ff1100720c */ /* 0x000fd60003f26270 */
[----:B------:R-:W-:Y:S01]  /*1900*/  @P0 MOV R13, RZ ;  /* 0x000000ff000d0202 */ /* 0x000fe20000000f00 */
[----:B------:R-:W-:Y:S02]  /*1910*/  @!P0 IMAD.MOV.U32 R13, RZ, RZ, -0x40 ;  /* 0xffffffc0ff0d8424 */ /* 0x000fe400078e00ff */
[----:B------:R-:W-:Y:S01]  /*1920*/  @!P0 FFMA R0, R0, 1.84467440737095516160e+19, RZ ;  /* 0x5f80000000008823 */ /* 0x000fe200000000ff */
[----:B------:R-:W-:Y:S02]  /*1930*/  @!P1 FFMA R3, R3, 1.84467440737095516160e+19, RZ ;  /* 0x5f80000003039823 */ /* 0x000fe400000000ff */
[----:B------:R-:W-:-:S07]  /*1940*/  @!P1 IADD3 R13, PT, PT, R13, 0x40, RZ ;  /* 0x000000400d0d9810 */ /* 0x000fce0007ffe0ff */
.L_x_16:
[----:B------:R-:W-:Y:S01]  /*1950*/  LEA R16, R14, 0xc0800000, 0x17 ;  /* 0xc08000000e107811 */ /* 0x000fe200078eb8ff */
[----:B------:R-:W-:Y:S01]  /*1960*/  VIADD R15, R15, 0xffffff81 ;  /* 0xffffff810f0f7836 */ /* 0x000fe20000000000 */
[----:B------:R-:W-:Y:S02]  /*1970*/  BSSY.RECONVERGENT B3, `(.L_x_21) ;  /* 0x0000035000037945 */ /* 0x000fe40003800200 */
[----:B------:R-:W-:Y:S01]  /*1980*/  IADD3 R16, PT, PT, -R16, R3, RZ ;  /* 0x0000000310107210 */ /* 0x000fe20007ffe1ff */
[----:B------:R-:W-:-:S03]  /*1990*/  IMAD R0, R15, -0x800000, R0 ;  /* 0xff8000000f007824 */ /* 0x000fc600078e0200 */
[----:B------:R0:W1:Y:S01]  /*19a0*/  MUFU.RCP R3, R16 ;  /* 0x0000001000037308 */ /* 0x0000620000001000 */
[----:B------:R-:W-:Y:S01]  /*19b0*/  FADD.FTZ R17, -R16, -RZ ;  /* 0x800000ff10117221 */ /* 0x000fe20000010100 */
[----:B0-----:R-:W-:-:S04]  /*19c0*/  IADD3 R16, PT, PT, R15, 0x7f, -R14 ;  /* 0x0000007f0f107810 */ /* 0x001fc80007ffe80e */
[----:B------:R-:W-:Y:S01]  /*19d0*/  IADD3 R13, PT, PT, R16, R13, RZ ;  /* 0x0000000d100d7210 */ /* 0x000fe20007ffe0ff */
[----:B-1----:R-:W-:-:S04]  /*19e0*/  FFMA R18, R3, R17, 1 ;  /* 0x3f80000003127423 */ /* 0x002fc80000000011 */
[----:B------:R-:W-:-:S04]  /*19f0*/  FFMA R3, R3, R18, R3 ;  /* 0x0000001203037223 */ /* 0x000fc80000000003 */
[----:B------:R-:W-:-:S04]  /*1a00*/  FFMA R18, R0, R3, RZ ;  /* 0x0000000300127223 */ /* 0x000fc800000000ff */
[----:B------:R-:W-:-:S04]  /*1a10*/  FFMA R19, R17, R18, R0 ;  /* 0x0000001211137223 */ /* 0x000fc80000000000 */
[----:B------:R-:W-:-:S04]  /*1a20*/  FFMA R18, R3, R19, R18 ;  /* 0x0000001303127223 */ /* 0x000fc80000000012 */
[----:B------:R-:W-:-:S04]  /*1a30*/  FFMA R17, R17, R18, R0 ;  /* 0x0000001211117223 */ /* 0x000fc80000000000 */
[----:B------:R-:W-:-:S05]  /*1a40*/  FFMA R0, R3, R17, R18 ;  /* 0x0000001103007223 */ /* 0x000fca0000000012 */
[----:B------:R-:W-:-:S04]  /*1a50*/  SHF.R.U32.HI R14, RZ, 0x17, R0 ;  /* 0x00000017ff0e7819 */ /* 0x000fc80000011600 */
[----:B------:R-:W-:-:S04]  /*1a60*/  LOP3.LUT R14, R14, 0xff, RZ, 0xc0, !PT ;  /* 0x000000ff0e0e7812 */ /* 0x000fc800078ec0ff */
[----:B------:R-:W-:-:S05]  /*1a70*/  IADD3 R19, PT, PT, R14, R13, RZ ;  /* 0x0000000d0e137210 */ /* 0x000fca0007ffe0ff */
[----:B------:R-:W-:-:S05]  /*1a80*/  VIADD R14, R19, 0xffffffff ;  /* 0xffffffff130e7836 */ /* 0x000fca0000000000 */
[----:B------:R-:W-:-:S13]  /*1a90*/  ISETP.GE.U32.AND P0, PT, R14, 0xfe, PT ;  /* 0x000000fe0e00780c */ /* 0x000fda0003f06070 */
[----:B------:R-:W-:Y:S05]  /*1aa0*/  @!P0 BRA `(.L_x_22) ;  /* 0x0000000000808947 */ /* 0x000fea0003800000 */
[----:B------:R-:W-:-:S13]  /*1ab0*/  ISETP.GT.AND P0, PT, R19, 0xfe, PT ;  /* 0x000000fe1300780c */ /* 0x000fda0003f04270 */
[----:B------:R-:W-:Y:S05]  /*1ac0*/  @P0 BRA `(.L_x_23) ;  /* 0x00000000006c0947 */ /* 0x000fea0003800000 */
[----:B------:R-:W-:-:S13]  /*1ad0*/  ISETP.GE.AND P0, PT, R19, 0x1, PT ;  /* 0x000000011300780c */ /* 0x000fda0003f06270 */
[----:B------:R-:W-:Y:S05]  /*1ae0*/  @P0 BRA `(.L_x_24) ;  /* 0x0000000000740947 */ /* 0x000fea0003800000 */
[----:B------:R-:W-:Y:S02]  /*1af0*/  ISETP.GE.AND P0, PT, R19, -0x18, PT ;  /* 0xffffffe81300780c */ /* 0x000fe40003f06270 */
[----:B------:R-:W-:-:S11]  /*1b00*/  LOP3.LUT R0, R0, 0x80000000, RZ, 0xc0, !PT ;  /* 0x8000000000007812 */ /* 0x000fd600078ec0ff */
[----:B------:R-:W-:Y:S05]  /*1b10*/  @!P0 BRA `(.L_x_24) ;  /* 0x0000000000688947 */ /* 0x000fea0003800000 */
[-CC-:B------:R-:W-:Y:S01]  /*1b20*/  FFMA.RZ R13, R3, R17.reuse, R18.reuse ;  /* 0x00000011030d7223 */ /* 0x180fe2000000c012 */
[----:B------:R-:W-:Y:S01]  /*1b30*/  IADD3 R16, PT, PT, R19, 0x20, RZ ;  /* 0x0000002013107810 */ /* 0x000fe20007ffe0ff */
[-CC-:B------:R-:W-:Y:S01]  /*1b40*/  FFMA.RM R14, R3, R17.reuse, R18.reuse ;  /* 0x00000011030e7223 */ /* 0x180fe20000004012 */
[----:B------:R-:W-:Y:S02]  /*1b50*/  ISETP.NE.AND P2, PT, R19, RZ, PT ;  /* 0x000000ff1300720c */ /* 0x000fe40003f45270 */
[----:B------:R-:W-:Y:S01]  /*1b60*/  LOP3.LUT R15, R13, 0x7fffff, RZ, 0xc0, !PT ;  /* 0x007fffff0d0f7812 */ /* 0x000fe200078ec0ff */
[----:B------:R-:W-:Y:S01]  /*1b70*/  FFMA.RP R13, R3, R17, R18 ;  /* 0x00000011030d7223 */ /* 0x000fe20000008012 */
[----:B------:R-:W-:Y:S02]  /*1b80*/  ISETP.NE.AND P1, PT, R19, RZ, PT ;  /* 0x000000ff1300720c */ /* 0x000fe40003f25270 */
[----:B------:R-:W-:Y:S02]  /*1b90*/  LOP3.LUT R15, R15, 0x800000, RZ, 0xfc, !PT ;  /* 0x008000000f0f7812 */ /* 0x000fe400078efcff */
[----:B------:R-:W-:-:S02]  /*1ba0*/  IADD3 R3, PT, PT, -R19, RZ, RZ ;  /* 0x000000ff13037210 */ /* 0x000fc40007ffe1ff */
[----:B------:R-:W-:Y:S02]  /*1bb0*/  SHF.L.U32 R16, R15, R16, RZ ;  /* 0x000000100f107219 */ /* 0x000fe400000006ff */
[----:B------:R-:W-:Y:S02]  /*1bc0*/  FSETP.NEU.FTZ.AND P0, PT, R13, R14, PT ;  /* 0x0000000e0d00720b */ /* 0x000fe40003f1d000 */
[----:B------:R-:W-:Y:S02]  /*1bd0*/  SEL R14, R3, RZ, P2 ;  /* 0x000000ff030e7207 */ /* 0x000fe40001000000 */
[----:B------:R-:W-:Y:S02]  /*1be0*/  ISETP.NE.AND P1, PT, R16, RZ, P1 ;  /* 0x000000ff1000720c */ /* 0x000fe40000f25270 */
[----:B------:R-:W-:Y:S02]  /*1bf0*/  SHF.R.U32.HI R14, RZ, R14, R15 ;  /* 0x0000000eff0e7219 */ /* 0x000fe4000001160f */
[----:B------:R-:W-:-:S02]  /*1c00*/  PLOP3.LUT P0, PT, P0, P1, PT, 0xf8, 0x8f ;  /* 0x00000000008f781c */ /* 0x000fc40000703f70 */
[----:B------:R-:W-:Y:S02]  /*1c10*/  SHF.R.U32.HI R16, RZ, 0x1, R14 ;  /* 0x00000001ff107819 */ /* 0x000fe4000001160e */
[----:B------:R-:W-:-:S04]  /*1c20*/  SEL R3, RZ, 0x1, !P0 ;  /* 0x00000001ff037807 */ /* 0x000fc80004000000 */
[----:B------:R-:W-:-:S04]  /*1c30*/  LOP3.LUT R3, R3, 0x1, R16, 0xf8, !PT ;  /* 0x0000000103037812 */ /* 0x000fc800078ef810 */
[----:B------:R-:W-:-:S05]  /*1c40*/  LOP3.LUT R3, R3, R14, RZ, 0xc0, !PT ;  /* 0x0000000e03037212 */ /* 0x000fca00078ec0ff */
[----:B------:R-:W-:-:S05]  /*1c50*/  IMAD.IADD R3, R16, 0x1, R3 ;  /* 0x0000000110037824 */ /* 0x000fca00078e0203 */
[----:B------:R-:W-:Y:S01]  /*1c60*/  LOP3.LUT R0, R3, R0, RZ, 0xfc, !PT ;  /* 0x0000000003007212 */ /* 0x000fe200078efcff */
[----:B------:R-:W-:Y:S06]  /*1c70*/  BRA `(.L_x_24) ;  /* 0x0000000000107947 */ /* 0x000fec0003800000 */
.L_x_23:
[----:B------:R-:W-:-:S04]  /*1c80*/  LOP3.LUT R0, R0, 0x80000000, RZ, 0xc0, !PT ;  /* 0x8000000000007812 */ /* 0x000fc800078ec0ff */
[----:B------:R-:W-:Y:S01]  /*1c90*/  LOP3.LUT R0, R0, 0x7f800000, RZ, 0xfc, !PT ;  /* 0x7f80000000007812 */ /* 0x000fe200078efcff */
[----:B------:R-:W-:Y:S06]  /*1ca0*/  BRA `(.L_x_24) ;  /* 0x0000000000047947 */ /* 0x000fec0003800000 */
.L_x_22:
[----:B------:R-:W-:-:S07]  /*1cb0*/  LEA R0, R13, R0, 0x17 ;  /* 0x000000000d007211 */ /* 0x000fce00078eb8ff */
.L_x_24:
[----:B------:R-:W-:Y:S05]  /*1cc0*/  BSYNC.RECONVERGENT B3 ;  /* 0x0000000000037941 */ /* 0x000fea0003800200 */
.L_x_21:
[----:B------:R-:W-:Y:S05]  /*1cd0*/  BRA `(.L_x_25) ;  /* 0x0000000000207947 */ /* 0x000fea0003800000 */
.L_x_20:
[----:B------:R-:W-:-:S04]  /*1ce0*/  LOP3.LUT R0, R3, 0x80000000, R0, 0x48, !PT ;  /* 0x8000000003007812 */ /* 0x000fc800078e4800 */
[----:B------:R-:W-:Y:S01]  /*1cf0*/  LOP3.LUT R0, R0, 0x7f800000, RZ, 0xfc, !PT ;  /* 0x7f80000000007812 */ /* 0x000fe200078efcff */
[----:B------:R-:W-:Y:S06]  /*1d00*/  BRA `(.L_x_25) ;  /* 0x0000000000147947 */ /* 0x000fec0003800000 */
.L_x_19:
[----:B------:R-:W-:Y:S01]  /*1d10*/  LOP3.LUT R0, R3, 0x80000000, R0, 0x48, !PT ;  /* 0x8000000003007812 */ /* 0x000fe200078e4800 */
[----:B------:R-:W-:Y:S06]  /*1d20*/  BRA `(.L_x_25) ;  /* 0x00000000000c7947 */ /* 0x000fec0003800000 */
.L_x_18:
[----:B------:R-:W0:Y:S01]  /*1d30*/  MUFU.RSQ R0, -QNAN ;  /* 0xffc0000000007908 */ /* 0x000e220000001400 */
[----:B------:R-:W-:Y:S05]  /*1d40*/  BRA `(.L_x_25) ;  /* 0x0000000000047947 */ /* 0x000fea0003800000 */
.L_x_17:
[----:B------:R-:W-:-:S07]  /*1d50*/  FADD.FTZ R0, R0, R3 ;  /* 0x0000000300007221 */ /* 0x000fce0000010000 */
.L_x_25:
[----:B------:R-:W-:Y:S05]  /*1d60*/  BSYNC.RECONVERGENT B2 ;  /* 0x0000000000027941 */ /* 0x000fea0003800200 */
.L_x_15:
[----:B------:R-:W-:-:S04]  /*1d70*/  HFMA2 R13, -RZ, RZ, 0, 0 ;  /* 0x00000000ff0d7431 */ /* 0x000fc800000001ff */
[----:B0-----:R-:W-:Y:S05]  /*1d80*/  RET.REL.NODEC R12 `(_Z19BlueBoxAdjustKerneliiffffffffffPKfPf) ;  /* 0xffffffe00c9c7950 */ /* 0x001fea0003c3ffff */
.L_x_26:
[----:B------:R-:W-:-:S00]  /*1d90*/  BRA `(.L_x_26) ;  /* 0xfffffffc00fc7947 */ /* 0x000fc0000383ffff */
[----:B------:R-:W-:-:S00]  /*1da0*/  NOP ;  /* 0x0000000000007918 */ /* 0x000fc00000000000 */
        /* <DEDUP_REMOVED lines=13> */
.L_x_28:


//--------------------- .nv.shared.reserved.0     --------------------------
	.section	.nv.shared.reserved.0,"aw",@nobits
	.weak		__nv_reservedSMEM_offset_0_alias
	.size		__nv_reservedSMEM_offset_0_alias, 0, 64
	.other		__nv_reservedSMEM_offset_0_alias,@"STO_CUDA_RESERVED_SHARED STV_DEFAULT"
__nv_reservedSMEM_offset_0_alias:
	.zero		0
	.zero		64


//--------------------- .nv.constant0._Z19BlueBoxAdjustKerneliiffffffffffPKfPf --------------------------
	.section	.nv.constant0._Z19BlueBoxAdjustKerneliiffffffffffPKfPf,"a",@progbits
	.sectionflags	@""
	.align	4
.nv.constant0._Z19BlueBoxAdjustKerneliiffffffffffPKfPf:
	.zero		960


//--------------------- SYMBOLS --------------------------

	.type		.nv.reservedSmem.offset0,@object
	.size		.nv.reservedSmem.offset0,0x4
